//
// Generated by NVIDIA NVVM Compiler
//
// Compiler Build ID: CL-36424714
// Cuda compilation tools, release 13.0, V13.0.88
// Based on NVVM 20.0.0
//

.version 9.0
.target sm_100
.address_size 64

	// .globl	_Z5etf3DPdS_S_S_S_S_S_S_S_iii

.visible .entry _Z5etf3DPdS_S_S_S_S_S_S_S_iii(
	.param .u64 .ptr .align 1 _Z5etf3DPdS_S_S_S_S_S_S_S_iii_param_0,
	.param .u64 .ptr .align 1 _Z5etf3DPdS_S_S_S_S_S_S_S_iii_param_1,
	.param .u64 .ptr .align 1 _Z5etf3DPdS_S_S_S_S_S_S_S_iii_param_2,
	.param .u64 .ptr .align 1 _Z5etf3DPdS_S_S_S_S_S_S_S_iii_param_3,
	.param .u64 .ptr .align 1 _Z5etf3DPdS_S_S_S_S_S_S_S_iii_param_4,
	.param .u64 .ptr .align 1 _Z5etf3DPdS_S_S_S_S_S_S_S_iii_param_5,
	.param .u64 .ptr .align 1 _Z5etf3DPdS_S_S_S_S_S_S_S_iii_param_6,
	.param .u64 .ptr .align 1 _Z5etf3DPdS_S_S_S_S_S_S_S_iii_param_7,
	.param .u64 .ptr .align 1 _Z5etf3DPdS_S_S_S_S_S_S_S_iii_param_8,
	.param .u32 _Z5etf3DPdS_S_S_S_S_S_S_S_iii_param_9,
	.param .u32 _Z5etf3DPdS_S_S_S_S_S_S_S_iii_param_10,
	.param .u32 _Z5etf3DPdS_S_S_S_S_S_S_S_iii_param_11
)
{
	.reg .pred 	%p<100>;
	.reg .b32 	%r<91>;
	.reg .b64 	%rd<97>;
	.reg .b64 	%fd<317>;

	ld.param.u64 	%rd12, [_Z5etf3DPdS_S_S_S_S_S_S_S_iii_param_5];
	ld.param.u64 	%rd13, [_Z5etf3DPdS_S_S_S_S_S_S_S_iii_param_6];
	ld.param.u32 	%r18, [_Z5etf3DPdS_S_S_S_S_S_S_S_iii_param_9];
	ld.param.u32 	%r16, [_Z5etf3DPdS_S_S_S_S_S_S_S_iii_param_10];
	ld.param.u32 	%r17, [_Z5etf3DPdS_S_S_S_S_S_S_S_iii_param_11];
	cvta.to.global.u64 	%rd1, %rd13;
	cvta.to.global.u64 	%rd2, %rd12;
	mov.u32 	%r19, %ctaid.x;
	mov.u32 	%r20, %ntid.x;
	mov.u32 	%r21, %tid.x;
	mad.lo.s32 	%r1, %r19, %r20, %r21;
	mov.u32 	%r22, %ctaid.y;
	mov.u32 	%r23, %ntid.y;
	mov.u32 	%r24, %tid.y;
	mad.lo.s32 	%r25, %r22, %r23, %r24;
	mov.u32 	%r26, %ctaid.z;
	mov.u32 	%r27, %ntid.z;
	mov.u32 	%r28, %tid.z;
	mad.lo.s32 	%r3, %r26, %r27, %r28;
	setp.ge.s32 	%p1, %r1, %r16;
	setp.ge.s32 	%p2, %r25, %r18;
	or.pred  	%p3, %p1, %p2;
	setp.ge.s32 	%p4, %r3, %r17;
	or.pred  	%p5, %p3, %p4;
	mov.f64 	%fd289, 0d0000000000000000;
	mov.f64 	%fd290, 0d0000000000000000;
	mov.f64 	%fd291, 0d0000000000000000;
	mov.f64 	%fd292, 0d0000000000000000;
	@%p5 bra 	$L__BB0_47;
	ld.param.u64 	%rd90, [_Z5etf3DPdS_S_S_S_S_S_S_S_iii_param_4];
	mad.lo.s32 	%r29, %r18, %r3, %r25;
	mad.lo.s32 	%r4, %r29, %r16, %r1;
	cvta.to.global.u64 	%rd14, %rd90;
	mul.wide.s32 	%rd15, %r4, 8;
	add.s64 	%rd16, %rd14, %rd15;
	ld.global.f64 	%fd1, [%rd16];
	add.s64 	%rd17, %rd2, %rd15;
	ld.global.f64 	%fd2, [%rd17];
	add.s64 	%rd18, %rd1, %rd15;
	ld.global.f64 	%fd3, [%rd18];
	cvt.rn.f64.u32 	%fd111, %r3;
	cvt.rn.f64.s32 	%fd112, %r1;
	cvt.rn.f64.u32 	%fd113, %r25;
	fma.rn.f64 	%fd4, %fd1, 0dC010000000000000, %fd112;
	fma.rn.f64 	%fd114, %fd2, 0dC010000000000000, %fd113;
	fma.rn.f64 	%fd115, %fd3, 0dC010000000000000, %fd111;
	fma.rn.f64 	%fd7, %fd1, 0dC008000000000000, %fd112;
	fma.rn.f64 	%fd8, %fd2, 0dC008000000000000, %fd113;
	fma.rn.f64 	%fd9, %fd3, 0dC008000000000000, %fd111;
	add.f64 	%fd116, %fd1, %fd1;
	sub.f64 	%fd10, %fd112, %fd116;
	add.f64 	%fd117, %fd2, %fd2;
	sub.f64 	%fd11, %fd113, %fd117;
	add.f64 	%fd118, %fd3, %fd3;
	sub.f64 	%fd12, %fd111, %fd118;
	fma.rn.f64 	%fd13, %fd1, 0d0000000000000000, %fd112;
	fma.rn.f64 	%fd14, %fd2, 0d0000000000000000, %fd113;
	fma.rn.f64 	%fd15, %fd3, 0d0000000000000000, %fd111;
	fma.rn.f64 	%fd16, %fd1, 0d4000000000000000, %fd112;
	fma.rn.f64 	%fd17, %fd2, 0d4000000000000000, %fd113;
	fma.rn.f64 	%fd18, %fd3, 0d4000000000000000, %fd111;
	fma.rn.f64 	%fd19, %fd1, 0d4008000000000000, %fd112;
	fma.rn.f64 	%fd20, %fd2, 0d4008000000000000, %fd113;
	fma.rn.f64 	%fd21, %fd3, 0d4008000000000000, %fd111;
	fma.rn.f64 	%fd22, %fd1, 0d4010000000000000, %fd112;
	fma.rn.f64 	%fd23, %fd2, 0d4010000000000000, %fd113;
	fma.rn.f64 	%fd24, %fd3, 0d4010000000000000, %fd111;
	cvt.rn.f64.s32 	%fd25, %r16;
	cvt.rn.f64.u32 	%fd119, %r18;
	cvt.rn.f64.u32 	%fd120, %r17;
	mul.lo.s32 	%r30, %r16, %r18;
	mul.lo.s32 	%r5, %r30, %r17;
	setp.ltu.f64 	%p6, %fd4, 0d0000000000000000;
	setp.geu.f64 	%p7, %fd4, %fd25;
	setp.ltu.f64 	%p8, %fd114, 0d0000000000000000;
	or.pred  	%p9, %p6, %p8;
	or.pred  	%p10, %p9, %p7;
	setp.geu.f64 	%p11, %fd114, %fd119;
	or.pred  	%p12, %p10, %p11;
	setp.ltu.f64 	%p13, %fd115, 0d0000000000000000;
	or.pred  	%p14, %p12, %p13;
	setp.geu.f64 	%p15, %fd115, %fd120;
	or.pred  	%p16, %p14, %p15;
	@%p16 bra 	$L__BB0_4;
	add.f64 	%fd122, %fd4, 0d3FE0000000000000;
	cvt.rzi.s32.f64 	%r31, %fd122;
	add.f64 	%fd123, %fd114, 0d3FE0000000000000;
	cvt.rzi.s32.f64 	%r32, %fd123;
	add.f64 	%fd124, %fd115, 0d3FE0000000000000;
	cvt.rzi.s32.f64 	%r33, %fd124;
	mad.lo.s32 	%r34, %r33, %r18, %r32;
	mad.lo.s32 	%r6, %r34, %r16, %r31;
	setp.ge.s32 	%p17, %r6, %r5;
	@%p17 bra 	$L__BB0_4;
	ld.param.u64 	%rd94, [_Z5etf3DPdS_S_S_S_S_S_S_S_iii_param_8];
	ld.param.u64 	%rd91, [_Z5etf3DPdS_S_S_S_S_S_S_S_iii_param_4];
	cvta.to.global.u64 	%rd19, %rd91;
	mul.wide.s32 	%rd20, %r6, 8;
	add.s64 	%rd21, %rd19, %rd20;
	ld.global.f64 	%fd125, [%rd21];
	add.s64 	%rd22, %rd2, %rd20;
	ld.global.f64 	%fd126, [%rd22];
	add.s64 	%rd23, %rd1, %rd20;
	ld.global.f64 	%fd127, [%rd23];
	mul.f64 	%fd128, %fd2, %fd126;
	fma.rn.f64 	%fd129, %fd1, %fd125, %fd128;
	fma.rn.f64 	%fd130, %fd3, %fd127, %fd129;
	add.f64 	%fd292, %fd130, 0d0000000000000000;
	cvta.to.global.u64 	%rd24, %rd94;
	mul.wide.s32 	%rd25, %r4, 8;
	add.s64 	%rd26, %rd24, %rd25;
	ld.global.f64 	%fd131, [%rd26];
	add.s64 	%rd27, %rd24, %rd20;
	ld.global.f64 	%fd132, [%rd27];
	add.f64 	%fd133, %fd132, 0d3FF0000000000000;
	sub.f64 	%fd134, %fd133, %fd131;
	mul.f64 	%fd135, %fd134, 0d3FE0000000000000;
	mul.f64 	%fd136, %fd130, %fd135;
	fma.rn.f64 	%fd289, %fd125, %fd136, 0d0000000000000000;
	fma.rn.f64 	%fd290, %fd126, %fd136, 0d0000000000000000;
	fma.rn.f64 	%fd291, %fd127, %fd136, 0d0000000000000000;
$L__BB0_4:
	setp.ltu.f64 	%p18, %fd7, 0d0000000000000000;
	setp.geu.f64 	%p19, %fd7, %fd25;
	or.pred  	%p20, %p18, %p19;
	@%p20 bra 	$L__BB0_9;
	setp.ltu.f64 	%p21, %fd8, 0d0000000000000000;
	setp.geu.f64 	%p22, %fd8, %fd119;
	or.pred  	%p23, %p21, %p22;
	@%p23 bra 	$L__BB0_9;
	setp.ltu.f64 	%p24, %fd9, 0d0000000000000000;
	setp.geu.f64 	%p25, %fd9, %fd120;
	or.pred  	%p26, %p24, %p25;
	@%p26 bra 	$L__BB0_9;
	add.f64 	%fd137, %fd7, 0d3FE0000000000000;
	cvt.rzi.s32.f64 	%r35, %fd137;
	add.f64 	%fd138, %fd8, 0d3FE0000000000000;
	cvt.rzi.s32.f64 	%r36, %fd138;
	add.f64 	%fd139, %fd9, 0d3FE0000000000000;
	cvt.rzi.s32.f64 	%r37, %fd139;
	mad.lo.s32 	%r38, %r37, %r18, %r36;
	mad.lo.s32 	%r7, %r38, %r16, %r35;
	setp.ge.s32 	%p27, %r7, %r5;
	@%p27 bra 	$L__BB0_9;
	ld.param.u64 	%rd95, [_Z5etf3DPdS_S_S_S_S_S_S_S_iii_param_8];
	ld.param.u64 	%rd92, [_Z5etf3DPdS_S_S_S_S_S_S_S_iii_param_4];
	cvta.to.global.u64 	%rd28, %rd92;
	mul.wide.s32 	%rd29, %r7, 8;
	add.s64 	%rd30, %rd28, %rd29;
	ld.global.f64 	%fd140, [%rd30];
	add.s64 	%rd31, %rd2, %rd29;
	ld.global.f64 	%fd141, [%rd31];
	add.s64 	%rd32, %rd1, %rd29;
	ld.global.f64 	%fd142, [%rd32];
	mul.f64 	%fd143, %fd2, %fd141;
	fma.rn.f64 	%fd144, %fd1, %fd140, %fd143;
	fma.rn.f64 	%fd145, %fd3, %fd142, %fd144;
	add.f64 	%fd292, %fd292, %fd145;
	cvta.to.global.u64 	%rd33, %rd95;
	mul.wide.s32 	%rd34, %r4, 8;
	add.s64 	%rd35, %rd33, %rd34;
	ld.global.f64 	%fd146, [%rd35];
	add.s64 	%rd36, %rd33, %rd29;
	ld.global.f64 	%fd147, [%rd36];
	add.f64 	%fd148, %fd147, 0d3FF0000000000000;
	sub.f64 	%fd149, %fd148, %fd146;
	mul.f64 	%fd150, %fd149, 0d3FE0000000000000;
	mul.f64 	%fd151, %fd145, %fd150;
	fma.rn.f64 	%fd289, %fd140, %fd151, %fd289;
	fma.rn.f64 	%fd290, %fd141, %fd151, %fd290;
	fma.rn.f64 	%fd291, %fd142, %fd151, %fd291;
$L__BB0_9:
	ld.param.u64 	%rd96, [_Z5etf3DPdS_S_S_S_S_S_S_S_iii_param_8];
	ld.param.u64 	%rd93, [_Z5etf3DPdS_S_S_S_S_S_S_S_iii_param_4];
	cvta.to.global.u64 	%rd3, %rd93;
	cvta.to.global.u64 	%rd4, %rd96;
	setp.ltu.f64 	%p28, %fd10, 0d0000000000000000;
	setp.geu.f64 	%p29, %fd10, %fd25;
	or.pred  	%p30, %p28, %p29;
	@%p30 bra 	$L__BB0_14;
	setp.ltu.f64 	%p31, %fd11, 0d0000000000000000;
	setp.geu.f64 	%p32, %fd11, %fd119;
	or.pred  	%p33, %p31, %p32;
	@%p33 bra 	$L__BB0_14;
	setp.ltu.f64 	%p34, %fd12, 0d0000000000000000;
	setp.geu.f64 	%p35, %fd12, %fd120;
	or.pred  	%p36, %p34, %p35;
	@%p36 bra 	$L__BB0_14;
	add.f64 	%fd152, %fd10, 0d3FE0000000000000;
	cvt.rzi.s32.f64 	%r39, %fd152;
	add.f64 	%fd153, %fd11, 0d3FE0000000000000;
	cvt.rzi.s32.f64 	%r40, %fd153;
	add.f64 	%fd154, %fd12, 0d3FE0000000000000;
	cvt.rzi.s32.f64 	%r41, %fd154;
	mad.lo.s32 	%r42, %r41, %r18, %r40;
	mad.lo.s32 	%r8, %r42, %r16, %r39;
	setp.ge.s32 	%p37, %r8, %r5;
	@%p37 bra 	$L__BB0_14;
	mul.wide.s32 	%rd37, %r8, 8;
	add.s64 	%rd38, %rd3, %rd37;
	ld.global.f64 	%fd155, [%rd38];
	add.s64 	%rd39, %rd2, %rd37;
	ld.global.f64 	%fd156, [%rd39];
	add.s64 	%rd40, %rd1, %rd37;
	ld.global.f64 	%fd157, [%rd40];
	mul.f64 	%fd158, %fd2, %fd156;
	fma.rn.f64 	%fd159, %fd1, %fd155, %fd158;
	fma.rn.f64 	%fd160, %fd3, %fd157, %fd159;
	add.f64 	%fd292, %fd292, %fd160;
	mul.wide.s32 	%rd41, %r4, 8;
	add.s64 	%rd42, %rd4, %rd41;
	ld.global.f64 	%fd161, [%rd42];
	add.s64 	%rd43, %rd4, %rd37;
	ld.global.f64 	%fd162, [%rd43];
	add.f64 	%fd163, %fd162, 0d3FF0000000000000;
	sub.f64 	%fd164, %fd163, %fd161;
	mul.f64 	%fd165, %fd164, 0d3FE0000000000000;
	mul.f64 	%fd166, %fd160, %fd165;
	fma.rn.f64 	%fd289, %fd155, %fd166, %fd289;
	fma.rn.f64 	%fd290, %fd156, %fd166, %fd290;
	fma.rn.f64 	%fd291, %fd157, %fd166, %fd291;
$L__BB0_14:
	mov.u32 	%r43, %ctaid.x;
	mov.u32 	%r44, %ntid.x;
	mov.u32 	%r45, %tid.x;
	mad.lo.s32 	%r46, %r43, %r44, %r45;
	cvt.rn.f64.s32 	%fd167, %r46;
	sub.f64 	%fd52, %fd167, %fd1;
	setp.ltu.f64 	%p38, %fd52, 0d0000000000000000;
	setp.geu.f64 	%p39, %fd52, %fd25;
	or.pred  	%p40, %p38, %p39;
	@%p40 bra 	$L__BB0_19;
	mov.u32 	%r47, %ctaid.y;
	mov.u32 	%r48, %ntid.y;
	mov.u32 	%r49, %tid.y;
	mad.lo.s32 	%r50, %r47, %r48, %r49;
	cvt.rn.f64.u32 	%fd168, %r50;
	sub.f64 	%fd169, %fd168, %fd2;
	setp.ltu.f64 	%p41, %fd169, 0d0000000000000000;
	setp.geu.f64 	%p42, %fd169, %fd119;
	or.pred  	%p43, %p41, %p42;
	@%p43 bra 	$L__BB0_19;
	mov.u32 	%r51, %ctaid.z;
	mov.u32 	%r52, %ntid.z;
	mov.u32 	%r53, %tid.z;
	mad.lo.s32 	%r54, %r51, %r52, %r53;
	cvt.rn.f64.u32 	%fd170, %r54;
	sub.f64 	%fd171, %fd170, %fd3;
	setp.ltu.f64 	%p44, %fd171, 0d0000000000000000;
	setp.geu.f64 	%p45, %fd171, %fd120;
	or.pred  	%p46, %p44, %p45;
	@%p46 bra 	$L__BB0_19;
	add.f64 	%fd172, %fd52, 0d3FE0000000000000;
	cvt.rzi.s32.f64 	%r55, %fd172;
	add.f64 	%fd173, %fd169, 0d3FE0000000000000;
	cvt.rzi.s32.f64 	%r56, %fd173;
	add.f64 	%fd174, %fd171, 0d3FE0000000000000;
	cvt.rzi.s32.f64 	%r57, %fd174;
	mad.lo.s32 	%r58, %r57, %r18, %r56;
	mad.lo.s32 	%r9, %r58, %r16, %r55;
	setp.ge.s32 	%p47, %r9, %r5;
	@%p47 bra 	$L__BB0_19;
	mul.wide.s32 	%rd44, %r9, 8;
	add.s64 	%rd45, %rd3, %rd44;
	ld.global.f64 	%fd175, [%rd45];
	add.s64 	%rd46, %rd2, %rd44;
	ld.global.f64 	%fd176, [%rd46];
	add.s64 	%rd47, %rd1, %rd44;
	ld.global.f64 	%fd177, [%rd47];
	mul.f64 	%fd178, %fd2, %fd176;
	fma.rn.f64 	%fd179, %fd1, %fd175, %fd178;
	fma.rn.f64 	%fd180, %fd3, %fd177, %fd179;
	add.f64 	%fd292, %fd292, %fd180;
	mul.wide.s32 	%rd48, %r4, 8;
	add.s64 	%rd49, %rd4, %rd48;
	ld.global.f64 	%fd181, [%rd49];
	add.s64 	%rd50, %rd4, %rd44;
	ld.global.f64 	%fd182, [%rd50];
	add.f64 	%fd183, %fd182, 0d3FF0000000000000;
	sub.f64 	%fd184, %fd183, %fd181;
	mul.f64 	%fd185, %fd184, 0d3FE0000000000000;
	mul.f64 	%fd186, %fd180, %fd185;
	fma.rn.f64 	%fd289, %fd175, %fd186, %fd289;
	fma.rn.f64 	%fd290, %fd176, %fd186, %fd290;
	fma.rn.f64 	%fd291, %fd177, %fd186, %fd291;
$L__BB0_19:
	mul.wide.s32 	%rd51, %r4, 8;
	add.s64 	%rd5, %rd4, %rd51;
	setp.ltu.f64 	%p48, %fd13, 0d0000000000000000;
	setp.geu.f64 	%p49, %fd13, %fd25;
	or.pred  	%p50, %p48, %p49;
	@%p50 bra 	$L__BB0_24;
	setp.ltu.f64 	%p51, %fd14, 0d0000000000000000;
	setp.geu.f64 	%p52, %fd14, %fd119;
	or.pred  	%p53, %p51, %p52;
	@%p53 bra 	$L__BB0_24;
	setp.ltu.f64 	%p54, %fd15, 0d0000000000000000;
	setp.geu.f64 	%p55, %fd15, %fd120;
	or.pred  	%p56, %p54, %p55;
	@%p56 bra 	$L__BB0_24;
	add.f64 	%fd187, %fd13, 0d3FE0000000000000;
	cvt.rzi.s32.f64 	%r59, %fd187;
	add.f64 	%fd188, %fd14, 0d3FE0000000000000;
	cvt.rzi.s32.f64 	%r60, %fd188;
	add.f64 	%fd189, %fd15, 0d3FE0000000000000;
	cvt.rzi.s32.f64 	%r61, %fd189;
	mad.lo.s32 	%r62, %r61, %r18, %r60;
	mad.lo.s32 	%r10, %r62, %r16, %r59;
	setp.ge.s32 	%p57, %r10, %r5;
	@%p57 bra 	$L__BB0_24;
	mul.wide.s32 	%rd52, %r10, 8;
	add.s64 	%rd53, %rd3, %rd52;
	ld.global.f64 	%fd190, [%rd53];
	add.s64 	%rd54, %rd2, %rd52;
	ld.global.f64 	%fd191, [%rd54];
	add.s64 	%rd55, %rd1, %rd52;
	ld.global.f64 	%fd192, [%rd55];
	mul.f64 	%fd193, %fd2, %fd191;
	fma.rn.f64 	%fd194, %fd1, %fd190, %fd193;
	fma.rn.f64 	%fd195, %fd3, %fd192, %fd194;
	add.f64 	%fd292, %fd292, %fd195;
	ld.global.f64 	%fd196, [%rd5];
	add.s64 	%rd56, %rd4, %rd52;
	ld.global.f64 	%fd197, [%rd56];
	add.f64 	%fd198, %fd197, 0d3FF0000000000000;
	sub.f64 	%fd199, %fd198, %fd196;
	mul.f64 	%fd200, %fd199, 0d3FE0000000000000;
	mul.f64 	%fd201, %fd195, %fd200;
	fma.rn.f64 	%fd289, %fd190, %fd201, %fd289;
	fma.rn.f64 	%fd290, %fd191, %fd201, %fd290;
	fma.rn.f64 	%fd291, %fd192, %fd201, %fd291;
$L__BB0_24:
	mov.u32 	%r63, %ctaid.x;
	mov.u32 	%r64, %ntid.x;
	mov.u32 	%r65, %tid.x;
	mad.lo.s32 	%r66, %r63, %r64, %r65;
	cvt.rn.f64.s32 	%fd202, %r66;
	add.f64 	%fd71, %fd1, %fd202;
	setp.ltu.f64 	%p58, %fd71, 0d0000000000000000;
	setp.geu.f64 	%p59, %fd71, %fd25;
	or.pred  	%p60, %p58, %p59;
	@%p60 bra 	$L__BB0_29;
	mov.u32 	%r67, %ctaid.y;
	mov.u32 	%r68, %ntid.y;
	mov.u32 	%r69, %tid.y;
	mad.lo.s32 	%r70, %r67, %r68, %r69;
	cvt.rn.f64.u32 	%fd203, %r70;
	add.f64 	%fd204, %fd2, %fd203;
	setp.ltu.f64 	%p61, %fd204, 0d0000000000000000;
	setp.geu.f64 	%p62, %fd204, %fd119;
	or.pred  	%p63, %p61, %p62;
	@%p63 bra 	$L__BB0_29;
	mov.u32 	%r71, %ctaid.z;
	mov.u32 	%r72, %ntid.z;
	mov.u32 	%r73, %tid.z;
	mad.lo.s32 	%r74, %r71, %r72, %r73;
	cvt.rn.f64.u32 	%fd205, %r74;
	add.f64 	%fd206, %fd3, %fd205;
	setp.ltu.f64 	%p64, %fd206, 0d0000000000000000;
	setp.geu.f64 	%p65, %fd206, %fd120;
	or.pred  	%p66, %p64, %p65;
	@%p66 bra 	$L__BB0_29;
	add.f64 	%fd207, %fd71, 0d3FE0000000000000;
	cvt.rzi.s32.f64 	%r75, %fd207;
	add.f64 	%fd208, %fd204, 0d3FE0000000000000;
	cvt.rzi.s32.f64 	%r76, %fd208;
	add.f64 	%fd209, %fd206, 0d3FE0000000000000;
	cvt.rzi.s32.f64 	%r77, %fd209;
	mad.lo.s32 	%r78, %r77, %r18, %r76;
	mad.lo.s32 	%r11, %r78, %r16, %r75;
	setp.ge.s32 	%p67, %r11, %r5;
	@%p67 bra 	$L__BB0_29;
	mul.wide.s32 	%rd57, %r11, 8;
	add.s64 	%rd58, %rd3, %rd57;
	ld.global.f64 	%fd210, [%rd58];
	add.s64 	%rd59, %rd2, %rd57;
	ld.global.f64 	%fd211, [%rd59];
	add.s64 	%rd60, %rd1, %rd57;
	ld.global.f64 	%fd212, [%rd60];
	mul.f64 	%fd213, %fd2, %fd211;
	fma.rn.f64 	%fd214, %fd1, %fd210, %fd213;
	fma.rn.f64 	%fd215, %fd3, %fd212, %fd214;
	add.f64 	%fd292, %fd292, %fd215;
	ld.global.f64 	%fd216, [%rd5];
	add.s64 	%rd61, %rd4, %rd57;
	ld.global.f64 	%fd217, [%rd61];
	add.f64 	%fd218, %fd217, 0d3FF0000000000000;
	sub.f64 	%fd219, %fd218, %fd216;
	mul.f64 	%fd220, %fd219, 0d3FE0000000000000;
	mul.f64 	%fd221, %fd215, %fd220;
	fma.rn.f64 	%fd289, %fd210, %fd221, %fd289;
	fma.rn.f64 	%fd290, %fd211, %fd221, %fd290;
	fma.rn.f64 	%fd291, %fd212, %fd221, %fd291;
$L__BB0_29:
	setp.ltu.f64 	%p68, %fd16, 0d0000000000000000;
	setp.geu.f64 	%p69, %fd16, %fd25;
	or.pred  	%p70, %p68, %p69;
	@%p70 bra 	$L__BB0_34;
	setp.ltu.f64 	%p71, %fd17, 0d0000000000000000;
	setp.geu.f64 	%p72, %fd17, %fd119;
	or.pred  	%p73, %p71, %p72;
	@%p73 bra 	$L__BB0_34;
	setp.ltu.f64 	%p74, %fd18, 0d0000000000000000;
	setp.geu.f64 	%p75, %fd18, %fd120;
	or.pred  	%p76, %p74, %p75;
	@%p76 bra 	$L__BB0_34;
	add.f64 	%fd222, %fd16, 0d3FE0000000000000;
	cvt.rzi.s32.f64 	%r79, %fd222;
	add.f64 	%fd223, %fd17, 0d3FE0000000000000;
	cvt.rzi.s32.f64 	%r80, %fd223;
	add.f64 	%fd224, %fd18, 0d3FE0000000000000;
	cvt.rzi.s32.f64 	%r81, %fd224;
	mad.lo.s32 	%r82, %r81, %r18, %r80;
	mad.lo.s32 	%r12, %r82, %r16, %r79;
	setp.ge.s32 	%p77, %r12, %r5;
	@%p77 bra 	$L__BB0_34;
	mul.wide.s32 	%rd62, %r12, 8;
	add.s64 	%rd63, %rd3, %rd62;
	ld.global.f64 	%fd225, [%rd63];
	add.s64 	%rd64, %rd2, %rd62;
	ld.global.f64 	%fd226, [%rd64];
	add.s64 	%rd65, %rd1, %rd62;
	ld.global.f64 	%fd227, [%rd65];
	mul.f64 	%fd228, %fd2, %fd226;
	fma.rn.f64 	%fd229, %fd1, %fd225, %fd228;
	fma.rn.f64 	%fd230, %fd3, %fd227, %fd229;
	add.f64 	%fd292, %fd292, %fd230;
	ld.global.f64 	%fd231, [%rd5];
	add.s64 	%rd66, %rd4, %rd62;
	ld.global.f64 	%fd232, [%rd66];
	add.f64 	%fd233, %fd232, 0d3FF0000000000000;
	sub.f64 	%fd234, %fd233, %fd231;
	mul.f64 	%fd235, %fd234, 0d3FE0000000000000;
	mul.f64 	%fd236, %fd230, %fd235;
	fma.rn.f64 	%fd289, %fd225, %fd236, %fd289;
	fma.rn.f64 	%fd290, %fd226, %fd236, %fd290;
	fma.rn.f64 	%fd291, %fd227, %fd236, %fd291;
$L__BB0_34:
	setp.ltu.f64 	%p78, %fd19, 0d0000000000000000;
	setp.geu.f64 	%p79, %fd19, %fd25;
	or.pred  	%p80, %p78, %p79;
	@%p80 bra 	$L__BB0_39;
	setp.ltu.f64 	%p81, %fd20, 0d0000000000000000;
	setp.geu.f64 	%p82, %fd20, %fd119;
	or.pred  	%p83, %p81, %p82;
	@%p83 bra 	$L__BB0_39;
	setp.ltu.f64 	%p84, %fd21, 0d0000000000000000;
	setp.geu.f64 	%p85, %fd21, %fd120;
	or.pred  	%p86, %p84, %p85;
	@%p86 bra 	$L__BB0_39;
	add.f64 	%fd237, %fd19, 0d3FE0000000000000;
	cvt.rzi.s32.f64 	%r83, %fd237;
	add.f64 	%fd238, %fd20, 0d3FE0000000000000;
	cvt.rzi.s32.f64 	%r84, %fd238;
	add.f64 	%fd239, %fd21, 0d3FE0000000000000;
	cvt.rzi.s32.f64 	%r85, %fd239;
	mad.lo.s32 	%r86, %r85, %r18, %r84;
	mad.lo.s32 	%r13, %r86, %r16, %r83;
	setp.ge.s32 	%p87, %r13, %r5;
	@%p87 bra 	$L__BB0_39;
	mul.wide.s32 	%rd67, %r13, 8;
	add.s64 	%rd68, %rd3, %rd67;
	ld.global.f64 	%fd240, [%rd68];
	add.s64 	%rd69, %rd2, %rd67;
	ld.global.f64 	%fd241, [%rd69];
	add.s64 	%rd70, %rd1, %rd67;
	ld.global.f64 	%fd242, [%rd70];
	mul.f64 	%fd243, %fd2, %fd241;
	fma.rn.f64 	%fd244, %fd1, %fd240, %fd243;
	fma.rn.f64 	%fd245, %fd3, %fd242, %fd244;
	add.f64 	%fd292, %fd292, %fd245;
	ld.global.f64 	%fd246, [%rd5];
	add.s64 	%rd71, %rd4, %rd67;
	ld.global.f64 	%fd247, [%rd71];
	add.f64 	%fd248, %fd247, 0d3FF0000000000000;
	sub.f64 	%fd249, %fd248, %fd246;
	mul.f64 	%fd250, %fd249, 0d3FE0000000000000;
	mul.f64 	%fd251, %fd245, %fd250;
	fma.rn.f64 	%fd289, %fd240, %fd251, %fd289;
	fma.rn.f64 	%fd290, %fd241, %fd251, %fd290;
	fma.rn.f64 	%fd291, %fd242, %fd251, %fd291;
$L__BB0_39:
	setp.ltu.f64 	%p88, %fd22, 0d0000000000000000;
	setp.geu.f64 	%p89, %fd22, %fd25;
	or.pred  	%p90, %p88, %p89;
	@%p90 bra 	$L__BB0_44;
	setp.ltu.f64 	%p91, %fd23, 0d0000000000000000;
	setp.geu.f64 	%p92, %fd23, %fd119;
	or.pred  	%p93, %p91, %p92;
	@%p93 bra 	$L__BB0_44;
	setp.ltu.f64 	%p94, %fd24, 0d0000000000000000;
	setp.geu.f64 	%p95, %fd24, %fd120;
	or.pred  	%p96, %p94, %p95;
	@%p96 bra 	$L__BB0_44;
	add.f64 	%fd252, %fd22, 0d3FE0000000000000;
	cvt.rzi.s32.f64 	%r87, %fd252;
	add.f64 	%fd253, %fd23, 0d3FE0000000000000;
	cvt.rzi.s32.f64 	%r88, %fd253;
	add.f64 	%fd254, %fd24, 0d3FE0000000000000;
	cvt.rzi.s32.f64 	%r89, %fd254;
	mad.lo.s32 	%r90, %r89, %r18, %r88;
	mad.lo.s32 	%r14, %r90, %r16, %r87;
	setp.ge.s32 	%p97, %r14, %r5;
	@%p97 bra 	$L__BB0_44;
	mul.wide.s32 	%rd72, %r14, 8;
	add.s64 	%rd73, %rd3, %rd72;
	ld.global.f64 	%fd255, [%rd73];
	add.s64 	%rd74, %rd2, %rd72;
	ld.global.f64 	%fd256, [%rd74];
	add.s64 	%rd75, %rd1, %rd72;
	ld.global.f64 	%fd257, [%rd75];
	mul.f64 	%fd258, %fd2, %fd256;
	fma.rn.f64 	%fd259, %fd1, %fd255, %fd258;
	fma.rn.f64 	%fd260, %fd3, %fd257, %fd259;
	add.f64 	%fd292, %fd292, %fd260;
	ld.global.f64 	%fd261, [%rd5];
	add.s64 	%rd76, %rd4, %rd72;
	ld.global.f64 	%fd262, [%rd76];
	add.f64 	%fd263, %fd262, 0d3FF0000000000000;
	sub.f64 	%fd264, %fd263, %fd261;
	mul.f64 	%fd265, %fd264, 0d3FE0000000000000;
	mul.f64 	%fd266, %fd260, %fd265;
	fma.rn.f64 	%fd289, %fd255, %fd266, %fd289;
	fma.rn.f64 	%fd290, %fd256, %fd266, %fd290;
	fma.rn.f64 	%fd291, %fd257, %fd266, %fd291;
$L__BB0_44:
	div.rn.f64 	%fd267, %fd292, 0d4022000000000000;
	setp.lt.f64 	%p98, %fd267, 0dBFB999999999999A;
	neg.f64 	%fd268, %fd289;
	neg.f64 	%fd269, %fd290;
	neg.f64 	%fd270, %fd291;
	selp.f64 	%fd106, %fd268, %fd289, %p98;
	selp.f64 	%fd107, %fd269, %fd290, %p98;
	selp.f64 	%fd108, %fd270, %fd291, %p98;
	mul.f64 	%fd271, %fd107, %fd107;
	fma.rn.f64 	%fd272, %fd106, %fd106, %fd271;
	fma.rn.f64 	%fd109, %fd108, %fd108, %fd272;
	setp.eq.f64 	%p99, %fd109, 0d0000000000000000;
	@%p99 bra 	$L__BB0_46;
	ld.param.u64 	%rd89, [_Z5etf3DPdS_S_S_S_S_S_S_S_iii_param_3];
	ld.param.u64 	%rd88, [_Z5etf3DPdS_S_S_S_S_S_S_S_iii_param_2];
	ld.param.u64 	%rd87, [_Z5etf3DPdS_S_S_S_S_S_S_S_iii_param_1];
	ld.param.u64 	%rd86, [_Z5etf3DPdS_S_S_S_S_S_S_S_iii_param_0];
	sqrt.rn.f64 	%fd273, %fd109;
	cvta.to.global.u64 	%rd77, %rd89;
	mul.wide.s32 	%rd78, %r4, 8;
	add.s64 	%rd79, %rd77, %rd78;
	st.global.f64 	[%rd79], %fd273;
	div.rn.f64 	%fd274, %fd106, %fd273;
	cvta.to.global.u64 	%rd80, %rd86;
	add.s64 	%rd81, %rd80, %rd78;
	st.global.f64 	[%rd81], %fd274;
	div.rn.f64 	%fd275, %fd107, %fd273;
	cvta.to.global.u64 	%rd82, %rd87;
	add.s64 	%rd83, %rd82, %rd78;
	st.global.f64 	[%rd83], %fd275;
	div.rn.f64 	%fd276, %fd108, %fd273;
	cvta.to.global.u64 	%rd84, %rd88;
	add.s64 	%rd85, %rd84, %rd78;
	st.global.f64 	[%rd85], %fd276;
$L__BB0_46:
	bar.sync 	0;
$L__BB0_47:
	ret;

}


// ===== COMPILED SASS (sm_100) =====

	.target	sm_100

	.elftype	@"ET_EXEC"


//--------------------- .note.nv.tkinfo           --------------------------
	.section	.note.nv.tkinfo,"",@"SHT_NOTE"
	.sectionflags	@"SHF_NOTE_NV_TKINFO"
	.tkinfo
        /*0018*/ 	.word	0x00000002
        /*0030*/ 	.string	""
        /*0030*/ 	.string	"ptxas"
        /*0030*/ 	.string	"Cuda compilation tools, release 13.0, V13.0.88"
        /*0030*/ 	.string	"Build cuda_13.0.r13.0/compiler.36424714_0"
        /*0030*/ 	.string	"-arch sm_100 -m 64 "



//--------------------- .note.nv.cuinfo           --------------------------
	.section	.note.nv.cuinfo,"",@"SHT_NOTE"
	.sectionflags	@"SHF_NOTE_NV_CUINFO"
        /*0018*/ 	.short	0x0002
        /*001a*/ 	.short	0x0064
        /*001c*/ 	.short	0x0082
	.zero		2


//--------------------- .nv.info                  --------------------------
	.section	.nv.info,"",@"SHT_CUDA_INFO"
	.align	4


	//----- nvinfo : EIATTR_REGCOUNT
	.align		4
        /*0000*/ 	.byte	0x04, 0x2f
        /*0002*/ 	.short	(.L_1 - .L_0)
	.align		4
.L_0:
        /*0004*/ 	.word	index@(_Z5etf3DPdS_S_S_S_S_S_S_S_iii)
        /*0008*/ 	.word	0x00000040


	//----- nvinfo : EIATTR_FRAME_SIZE
	.align		4
.L_1:
        /*000c*/ 	.byte	0x04, 0x11
        /*000e*/ 	.short	(.L_3 - .L_2)
	.align		4
.L_2:
        /*0010*/ 	.word	index@($__internal_1_$__cuda_sm20_dsqrt_rn_f64_mediumpath_v1)
        /*0014*/ 	.word	0x00000000


	//----- nvinfo : EIATTR_FRAME_SIZE
	.align		4
.L_3:
        /*0018*/ 	.byte	0x04, 0x11
        /*001a*/ 	.short	(.L_5 - .L_4)
	.align		4
.L_4:
        /*001c*/ 	.word	index@($__internal_0_$__cuda_sm20_div_rn_f64_full)
        /*0020*/ 	.word	0x00000000


	//----- nvinfo : EIATTR_FRAME_SIZE
	.align		4
.L_5:
        /*0024*/ 	.byte	0x04, 0x11
        /*0026*/ 	.short	(.L_7 - .L_6)
	.align		4
.L_6:
        /*0028*/ 	.word	index@(_Z5etf3DPdS_S_S_S_S_S_S_S_iii)
        /*002c*/ 	.word	0x00000000


	//----- nvinfo : EIATTR_MIN_STACK_SIZE
	.align		4
.L_7:
        /*0030*/ 	.byte	0x04, 0x12
        /*0032*/ 	.short	(.L_9 - .L_8)
	.align		4
.L_8:
        /*0034*/ 	.word	index@(_Z5etf3DPdS_S_S_S_S_S_S_S_iii)
        /*0038*/ 	.word	0x00000000
.L_9:


//--------------------- .nv.compat                --------------------------
	.section	.nv.compat,"",@"SHT_CUDA_COMPAT_INFO"
	.align	4
        /*0000*/ 	.byte	0x02, 0x09, 0x00, 0x00, 0x02, 0x02, 0x01, 0x00, 0x02, 0x05, 0x05, 0x00, 0x03, 0x07, 0x01, 0x01
        /*0010*/ 	.byte	0x02, 0x03, 0x00, 0x00, 0x02, 0x06, 0x01, 0x00, 0x04, 0x0b, 0x08, 0x00, 0x01, 0x00, 0x00, 0x00
        /*0020*/ 	.byte	0x00, 0x00, 0x00, 0x00


//--------------------- .nv.info._Z5etf3DPdS_S_S_S_S_S_S_S_iii --------------------------
	.section	.nv.info._Z5etf3DPdS_S_S_S_S_S_S_S_iii,"",@"SHT_CUDA_INFO"
	.sectionflags	@""
	.align	4


	//----- nvinfo : EIATTR_CUDA_API_VERSION
	.align		4
        /*0000*/ 	.byte	0x04, 0x37
        /*0002*/ 	.short	(.L_11 - .L_10)
.L_10:
        /*0004*/ 	.word	0x00000082


	//----- nvinfo : EIATTR_KPARAM_INFO
	.align		4
.L_11:
        /*0008*/ 	.byte	0x04, 0x17
        /*000a*/ 	.short	(.L_13 - .L_12)
.L_12:
        /*000c*/ 	.word	0x00000000
        /*0010*/ 	.short	0x000b
        /*0012*/ 	.short	0x0050
        /*0014*/ 	.byte	0x00, 0xf0, 0x11, 0x00


	//----- nvinfo : EIATTR_KPARAM_INFO
	.align		4
.L_13:
        /*0018*/ 	.byte	0x04, 0x17
        /*001a*/ 	.short	(.L_15 - .L_14)
.L_14:
        /*001c*/ 	.word	0x00000000
        /*0020*/ 	.short	0x000a
        /*0022*/ 	.short	0x004c
        /*0024*/ 	.byte	0x00, 0xf0, 0x11, 0x00


	//----- nvinfo : EIATTR_KPARAM_INFO
	.align		4
.L_15:
        /*0028*/ 	.byte	0x04, 0x17
        /*002a*/ 	.short	(.L_17 - .L_16)
.L_16:
        /*002c*/ 	.word	0x00000000
        /*0030*/ 	.short	0x0009
        /*0032*/ 	.short	0x0048
        /*0034*/ 	.byte	0x00, 0xf0, 0x11, 0x00


	//----- nvinfo : EIATTR_KPARAM_INFO
	.align		4
.L_17:
        /*0038*/ 	.byte	0x04, 0x17
        /*003a*/ 	.short	(.L_19 - .L_18)
.L_18:
        /*003c*/ 	.word	0x00000000
        /*0040*/ 	.short	0x0008
        /*0042*/ 	.short	0x0040
        /*0044*/ 	.byte	0x00, 0xf5, 0x21, 0x00


	//----- nvinfo : EIATTR_KPARAM_INFO
	.align		4
.L_19:
        /*0048*/ 	.byte	0x04, 0x17
        /*004a*/ 	.short	(.L_21 - .L_20)
.L_20:
        /*004c*/ 	.word	0x00000000
        /*0050*/ 	.short	0x0007
        /*0052*/ 	.short	0x0038
        /*0054*/ 	.byte	0x00, 0xf5, 0x21, 0x00


	//----- nvinfo : EIATTR_KPARAM_INFO
	.align		4
.L_21:
        /*0058*/ 	.byte	0x04, 0x17
        /*005a*/ 	.short	(.L_23 - .L_22)
.L_22:
        /*005c*/ 	.word	0x00000000
        /*0060*/ 	.short	0x0006
        /*0062*/ 	.short	0x0030
        /*0064*/ 	.byte	0x00, 0xf5, 0x21, 0x00


	//----- nvinfo : EIATTR_KPARAM_INFO
	.align		4
.L_23:
        /*0068*/ 	.byte	0x04, 0x17
        /*006a*/ 	.short	(.L_25 - .L_24)
.L_24:
        /*006c*/ 	.word	0x00000000
        /*0070*/ 	.short	0x0005
        /*0072*/ 	.short	0x0028
        /*0074*/ 	.byte	0x00, 0xf5, 0x21, 0x00


	//----- nvinfo : EIATTR_KPARAM_INFO
	.align		4
.L_25:
        /*0078*/ 	.byte	0x04, 0x17
        /*007a*/ 	.short	(.L_27 - .L_26)
.L_26:
        /*007c*/ 	.word	0x00000000
        /*0080*/ 	.short	0x0004
        /*0082*/ 	.short	0x0020
        /*0084*/ 	.byte	0x00, 0xf5, 0x21, 0x00


	//----- nvinfo : EIATTR_KPARAM_INFO
	.align		4
.L_27:
        /*0088*/ 	.byte	0x04, 0x17
        /*008a*/ 	.short	(.L_29 - .L_28)
.L_28:
        /*008c*/ 	.word	0x00000000
        /*0090*/ 	.short	0x0003
        /*0092*/ 	.short	0x0018
        /*0094*/ 	.byte	0x00, 0xf5, 0x21, 0x00


	//----- nvinfo : EIATTR_KPARAM_INFO
	.align		4
.L_29:
        /*0098*/ 	.byte	0x04, 0x17
        /*009a*/ 	.short	(.L_31 - .L_30)
.L_30:
        /*009c*/ 	.word	0x00000000
        /*00a0*/ 	.short	0x0002
        /*00a2*/ 	.short	0x0010
        /*00a4*/ 	.byte	0x00, 0xf5, 0x21, 0x00


	//----- nvinfo : EIATTR_KPARAM_INFO
	.align		4
.L_31:
        /*00a8*/ 	.byte	0x04, 0x17
        /*00aa*/ 	.short	(.L_33 - .L_32)
.L_32:
        /*00ac*/ 	.word	0x00000000
        /*00b0*/ 	.short	0x0001
        /*00b2*/ 	.short	0x0008
        /*00b4*/ 	.byte	0x00, 0xf5, 0x21, 0x00


	//----- nvinfo : EIATTR_KPARAM_INFO
	.align		4
.L_33:
        /*00b8*/ 	.byte	0x04, 0x17
        /*00ba*/ 	.short	(.L_35 - .L_34)
.L_34:
        /*00bc*/ 	.word	0x00000000
        /*00c0*/ 	.short	0x0000
        /*00c2*/ 	.short	0x0000
        /*00c4*/ 	.byte	0x00, 0xf5, 0x21, 0x00


	//----- nvinfo : EIATTR_SPARSE_MMA_MASK
	.align		4
.L_35:
        /*00c8*/ 	.byte	0x03, 0x50
        /*00ca*/ 	.short	0x0000


	//----- nvinfo : EIATTR_MAXREG_COUNT
	.align		4
        /*00cc*/ 	.byte	0x03, 0x1b
        /*00ce*/ 	.short	0x00ff


	//----- nvinfo : EIATTR_NUM_BARRIERS
	.align		4
        /*00d0*/ 	.byte	0x02, 0x4c
        /*00d2*/ 	.byte	0x01
	.zero		1


	//----- nvinfo : EIATTR_MERCURY_ISA_VERSION
	.align		4
        /*00d4*/ 	.byte	0x03, 0x5f
        /*00d6*/ 	.short	0x0101


	//----- nvinfo : EIATTR_VRC_CTA_INIT_COUNT
	.align		4
        /*00d8*/ 	.byte	0x02, 0x4a
	.zero		1
	.zero		1


	//----- nvinfo : EIATTR_EXIT_INSTR_OFFSETS
	.align		4
        /*00dc*/ 	.byte	0x04, 0x1c
        /*00de*/ 	.short	(.L_37 - .L_36)


	//   ....[0]....
.L_36:
        /*00e0*/ 	.word	0x00000120


	//   ....[1]....
        /*00e4*/ 	.word	0x000027d0


	//----- nvinfo : EIATTR_CRS_STACK_SIZE
	.align		4
.L_37:
        /*00e8*/ 	.byte	0x04, 0x1e
        /*00ea*/ 	.short	(.L_39 - .L_38)
.L_38:
        /*00ec*/ 	.word	0x00000000


	//----- nvinfo : EIATTR_CBANK_PARAM_SIZE
	.align		4
.L_39:
        /*00f0*/ 	.byte	0x03, 0x19
        /*00f2*/ 	.short	0x0054


	//----- nvinfo : EIATTR_PARAM_CBANK
	.align		4
        /*00f4*/ 	.byte	0x04, 0x0a
        /*00f6*/ 	.short	(.L_41 - .L_40)
	.align		4
.L_40:
        /*00f8*/ 	.word	index@(.nv.constant0._Z5etf3DPdS_S_S_S_S_S_S_S_iii)
        /*00fc*/ 	.short	0x0380
        /*00fe*/ 	.short	0x0054


	//----- nvinfo : EIATTR_SW_WAR
	.align		4
.L_41:
        /*0100*/ 	.byte	0x04, 0x36
        /*0102*/ 	.short	(.L_43 - .L_42)
.L_42:
        /*0104*/ 	.word	0x00000008
.L_43:


//--------------------- .nv.callgraph             --------------------------
	.section	.nv.callgraph,"",@"SHT_CUDA_CALLGRAPH"
	.align	4
	.sectionentsize	8
	.align		4
        /*0000*/ 	.word	0x00000000
	.align		4
        /*0004*/ 	.word	0xffffffff
	.align		4
        /*0008*/ 	.word	0x00000000
	.align		4
        /*000c*/ 	.word	0xfffffffe
	.align		4
        /*0010*/ 	.word	0x00000000
	.align		4
        /*0014*/ 	.word	0xfffffffd
	.align		4
        /*0018*/ 	.word	0x00000000
	.align		4
        /*001c*/ 	.word	0xfffffffc


//--------------------- .text._Z5etf3DPdS_S_S_S_S_S_S_S_iii --------------------------
	.section	.text._Z5etf3DPdS_S_S_S_S_S_S_S_iii,"ax",@progbits
	.align	128
        .global         _Z5etf3DPdS_S_S_S_S_S_S_S_iii
        .type           _Z5etf3DPdS_S_S_S_S_S_S_S_iii,@function
        .size           _Z5etf3DPdS_S_S_S_S_S_S_S_iii,(.L_x_41 - _Z5etf3DPdS_S_S_S_S_S_S_S_iii)
        .other          _Z5etf3DPdS_S_S_S_S_S_S_S_iii,@"STO_CUDA_ENTRY STV_DEFAULT"
_Z5etf3DPdS_S_S_S_S_S_S_S_iii:
.text._Z5etf3DPdS_S_S_S_S_S_S_S_iii:
[----:B------:R-:W-:Y:S01]  /*0000*/  LDC R1, c[0x0][0x37c] ;  /* 0x0000df00ff017b82 */ /* 0x000fe20000000800 */
[----:B------:R-:W0:Y:S07]  /*0010*/  S2R R0, SR_TID.Y ;  /* 0x0000000000007919 */ /* 0x000e2e0000002200 */
[----:B------:R-:W1:Y:S01]  /*0020*/  LDC R3, c[0x0][0x360] ;  /* 0x0000d800ff037b82 */ /* 0x000e620000000800 */
[----:B------:R-:W2:Y:S01]  /*0030*/  LDCU.64 UR18, c[0x0][0x3c8] ;  /* 0x00007900ff1277ac */ /* 0x000ea20008000a00 */
[----:B------:R-:W1:Y:S01]  /*0040*/  S2R R2, SR_TID.X ;  /* 0x0000000000027919 */ /* 0x000e620000002100 */
[----:B------:R-:W3:Y:S01]  /*0050*/  LDCU UR5, c[0x0][0x3d0] ;  /* 0x00007a00ff0577ac */ /* 0x000ee20008000800 */
[----:B------:R-:W4:Y:S04]  /*0060*/  S2R R4, SR_TID.Z ;  /* 0x0000000000047919 */ /* 0x000f280000002300 */
[----:B------:R-:W0:Y:S08]  /*0070*/  S2UR UR15, SR_CTAID.Y ;  /* 0x00000000000f79c3 */ /* 0x000e300000002600 */
[----:B------:R-:W0:Y:S08]  /*0080*/  LDC R5, c[0x0][0x364] ;  /* 0x0000d900ff057b82 */ /* 0x000e300000000800 */
[----:B------:R-:W1:Y:S08]  /*0090*/  S2UR UR14, SR_CTAID.X ;  /* 0x00000000000e79c3 */ /* 0x000e700000002500 */
[----:B------:R-:W4:Y:S08]  /*00a0*/  S2UR UR16, SR_CTAID.Z ;  /* 0x00000000001079c3 */ /* 0x000f300000002700 */
[----:B------:R-:W4:Y:S01]  /*00b0*/  LDC R57, c[0x0][0x368] ;  /* 0x0000da00ff397b82 */ /* 0x000f220000000800 */
[----:B0-----:R-:W-:-:S05]  /*00c0*/  IMAD R28, R5, UR15, R0 ;  /* 0x0000000f051c7c24 */ /* 0x001fca000f8e0200 */
[----:B--2---:R-:W-:Y:S01]  /*00d0*/  ISETP.GE.AND P0, PT, R28, UR18, PT ;  /* 0x000000121c007c0c */ /* 0x004fe2000bf06270 */
[----:B-1----:R-:W-:-:S05]  /*00e0*/  IMAD R22, R3, UR14, R2 ;  /* 0x0000000e03167c24 */ /* 0x002fca000f8e0202 */
[----:B------:R-:W-:Y:S01]  /*00f0*/  ISETP.GE.OR P0, PT, R22, UR19, P0 ;  /* 0x0000001316007c0c */ /* 0x000fe20008706670 */
[----:B----4-:R-:W-:-:S05]  /*0100*/  IMAD R43, R57, UR16, R4 ;  /* 0x00000010392b7c24 */ /* 0x010fca000f8e0204 */
[----:B---3--:R-:W-:-:S13]  /*0110*/  ISETP.GE.OR P0, PT, R43, UR5, P0 ;  /* 0x000000052b007c0c */ /* 0x008fda0008706670 */
[----:B------:R-:W-:Y:S05]  /*0120*/  @P0 EXIT ;  /* 0x000000000000094d */ /* 0x000fea0003800000 */
[----:B------:R-:W0:Y:S01]  /*0130*/  LDC.64 R6, c[0x0][0x3a8] ;  /* 0x0000ea00ff067b82 */ /* 0x000e220000000a00 */
[----:B------:R-:W1:Y:S01]  /*0140*/  LDCU.64 UR12, c[0x0][0x358] ;  /* 0x00006b00ff0c77ac */ /* 0x000e620008000a00 */
[----:B------:R-:W-:-:S04]  /*0150*/  IMAD R59, R43, UR18, R28 ;  /* 0x000000122b3b7c24 */ /* 0x000fc8000f8e021c */
[----:B------:R-:W-:Y:S02]  /*0160*/  IMAD R59, R59, UR19, R22 ;  /* 0x000000133b3b7c24 */ /* 0x000fe4000f8e0216 */
[----:B------:R-:W2:Y:S08]  /*0170*/  LDC.64 R8, c[0x0][0x3a0] ;  /* 0x0000e800ff087b82 */ /* 0x000eb00000000a00 */
[----:B------:R-:W3:Y:S01]  /*0180*/  LDC.64 R10, c[0x0][0x3b0] ;  /* 0x0000ec00ff0a7b82 */ /* 0x000ee20000000a00 */
[----:B0-----:R-:W-:-:S06]  /*0190*/  IMAD.WIDE R12, R59, 0x8, R6 ;  /* 0x000000083b0c7825 */ /* 0x001fcc00078e0206 */
[----:B-1----:R-:W4:Y:S01]  /*01a0*/  LDG.E.64 R12, desc[UR12][R12.64] ;  /* 0x0000000c0c0c7981 */ /* 0x002f22000c1e1b00 */
[----:B--2---:R-:W-:-:S06]  /*01b0*/  IMAD.WIDE R14, R59, 0x8, R8 ;  /* 0x000000083b0e7825 */ /* 0x004fcc00078e0208 */
[----:B------:R-:W2:Y:S01]  /*01c0*/  LDG.E.64 R14, desc[UR12][R14.64] ;  /* 0x0000000c0e0e7981 */ /* 0x000ea2000c1e1b00 */
[----:B---3--:R-:W-:-:S06]  /*01d0*/  IMAD.WIDE R16, R59, 0x8, R10 ;  /* 0x000000083b107825 */ /* 0x008fcc00078e020a */
[----:B------:R-:W3:Y:S01]  /*01e0*/  LDG.E.64 R16, desc[UR12][R16.64] ;  /* 0x0000000c10107981 */ /* 0x000ee2000c1e1b00 */
[----:B------:R-:W-:Y:S01]  /*01f0*/  I2F.F64.U32 R28, R28 ;  /* 0x0000001c001c7312 */ /* 0x000fe20000201800 */
[----:B------:R-:W-:Y:S01]  /*0200*/  UIMAD UR4, UR18, UR19, URZ ;  /* 0x00000013120472a4 */ /* 0x000fe2000f8e02ff */
[----:B------:R-:W-:Y:S01]  /*0210*/  BSSY.RECONVERGENT B0, `(.L_x_0) ;  /* 0x0000047000007945 */ /* 0x000fe20003800200 */
[----:B------:R-:W-:Y:S02]  /*0220*/  CS2R R30, SRZ ;  /* 0x00000000001e7805 */ /* 0x000fe4000001ff00 */
[----:B------:R-:W-:Y:S01]  /*0230*/  CS2R R32, SRZ ;  /* 0x0000000000207805 */ /* 0x000fe2000001ff00 */
[----:B------:R-:W-:Y:S01]  /*0240*/  UIMAD UR4, UR4, UR5, URZ ;  /* 0x00000005040472a4 */ /* 0x000fe2000f8e02ff */
[----:B------:R-:W-:Y:S02]  /*0250*/  CS2R R34, SRZ ;  /* 0x0000000000227805 */ /* 0x000fe4000001ff00 */
[----:B------:R-:W-:Y:S01]  /*0260*/  CS2R R36, SRZ ;  /* 0x0000000000247805 */ /* 0x000fe2000001ff00 */
[----:B------:R-:W-:Y:S08]  /*0270*/  I2F.F64 R22, R22 ;  /* 0x0000001600167312 */ /* 0x000ff00000201c00 */
[----:B------:R-:W0:Y:S08]  /*0280*/  I2F.F64 R18, UR19 ;  /* 0x0000001300127d12 */ /* 0x000e300008201c00 */
[----:B------:R-:W1:Y:S01]  /*0290*/  I2F.F64.U32 R20, UR18 ;  /* 0x0000001200147d12 */ /* 0x000e620008201800 */
[----:B0-----:R-:W-:-:S07]  /*02a0*/  R2UR UR6, R18 ;  /* 0x00000000120672ca */ /* 0x001fce00000e0000 */
[----:B------:R-:W-:Y:S01]  /*02b0*/  I2F.F64.U32 R42, R43 ;  /* 0x0000002b002a7312 */ /* 0x000fe20000201800 */
[----:B------:R-:W-:Y:S02]  /*02c0*/  R2UR UR7, R19 ;  /* 0x00000000130772ca */ /* 0x000fe400000e0000 */
[----:B-1----:R-:W-:-:S05]  /*02d0*/  R2UR UR8, R20 ;  /* 0x00000000140872ca */ /* 0x002fca00000e0000 */
[----:B------:R-:W0:Y:S01]  /*02e0*/  I2F.F64.U32 R18, UR5 ;  /* 0x0000000500127d12 */ /* 0x000e220008201800 */
[----:B------:R-:W-:Y:S02]  /*02f0*/  R2UR UR9, R21 ;  /* 0x00000000150972ca */ /* 0x000fe400000e0000 */
[----:B0-----:R-:W-:Y:S02]  /*0300*/  R2UR UR10, R18 ;  /* 0x00000000120a72ca */ /* 0x001fe400000e0000 */
[----:B------:R-:W-:Y:S01]  /*0310*/  R2UR UR11, R19 ;  /* 0x00000000130b72ca */ /* 0x000fe200000e0000 */
[C---:B----4-:R-:W-:Y:S02]  /*0320*/  DFMA R50, R12.reuse, -4, R28 ;  /* 0xc01000000c32782b */ /* 0x050fe4000000001c */
[C---:B------:R-:W-:Y:S02]  /*0330*/  DADD R26, R12.reuse, R12 ;  /* 0x000000000c1a7229 */ /* 0x040fe4000000000c */
[----:B------:R-:W-:-:S02]  /*0340*/  DFMA R44, R12, -3, R28 ;  /* 0xc00800000c2c782b */ /* 0x000fc4000000001c */
[----:B------:R-:W-:Y:S02]  /*0350*/  DFMA R24, RZ, R12, R28 ;  /* 0x0000000cff18722b */ /* 0x000fe4000000001c */
[----:B--2---:R-:W-:Y:S02]  /*0360*/  DFMA R48, R14, -4, R22 ;  /* 0xc01000000e30782b */ /* 0x004fe40000000016 */
[----:B------:R-:W-:Y:S02]  /*0370*/  DSETP.GE.AND P0, PT, R50, RZ, PT ;  /* 0x000000ff3200722a */ /* 0x000fe40003f06000 */
[C---:B------:R-:W-:Y:S02]  /*0380*/  DADD R20, R14.reuse, R14 ;  /* 0x000000000e147229 */ /* 0x040fe4000000000e */
[----:B------:R-:W-:Y:S02]  /*0390*/  DFMA R46, R14, -3, R22 ;  /* 0xc00800000e2e782b */ /* 0x000fe40000000016 */
[----:B------:R-:W-:-:S02]  /*03a0*/  DSETP.LTU.OR P0, PT, R48, RZ, !P0 ;  /* 0x000000ff3000722a */ /* 0x000fc40004709400 */
[----:B---3--:R-:W-:Y:S02]  /*03b0*/  DFMA R38, R16, -4, R42 ;  /* 0xc01000001026782b */ /* 0x008fe4000000002a */
[----:B------:R-:W-:Y:S02]  /*03c0*/  DFMA R18, RZ, R14, R22 ;  /* 0x0000000eff12722b */ /* 0x000fe40000000016 */
[----:B------:R-:W-:Y:S02]  /*03d0*/  DSETP.GEU.OR P0, PT, R48, UR6, P0 ;  /* 0x0000000630007e2a */ /* 0x000fe4000870e400 */
[----:B------:R-:W-:Y:S02]  /*03e0*/  DADD R20, R22, -R20 ;  /* 0x0000000016147229 */ /* 0x000fe40000000814 */
[----:B------:R-:W-:Y:S02]  /*03f0*/  DADD R26, R28, -R26 ;  /* 0x000000001c1a7229 */ /* 0x000fe4000000081a */
[----:B------:R-:W-:-:S02]  /*0400*/  DSETP.GEU.OR P0, PT, R50, UR8, P0 ;  /* 0x0000000832007e2a */ /* 0x000fc4000870e400 */
[----:B------:R-:W-:Y:S02]  /*0410*/  DFMA R22, R14, 4, R22 ;  /* 0x401000000e16782b */ /* 0x000fe40000000016 */
[----:B------:R-:W-:Y:S02]  /*0420*/  DSETP.GEU.AND P1, PT, R46, UR6, PT ;  /* 0x000000062e007e2a */ /* 0x000fe4000bf2e000 */
[----:B------:R-:W-:Y:S02]  /*0430*/  DSETP.LTU.OR P0, PT, R38, RZ, P0 ;  /* 0x000000ff2600722a */ /* 0x000fe40000709400 */
[----:B------:R-:W-:Y:S02]  /*0440*/  DFMA R28, R12, 4, R28 ;  /* 0x401000000c1c782b */ /* 0x000fe4000000001c */
[----:B------:R-:W-:Y:S02]  /*0450*/  DADD R40, R16, R16 ;  /* 0x0000000010287229 */ /* 0x000fe40000000010 */
[----:B------:R-:W-:-:S14]  /*0460*/  DSETP.GEU.OR P0, PT, R38, UR10, P0 ;  /* 0x0000000a26007e2a */ /* 0x000fdc000870e400 */
[----:B------:R-:W-:Y:S05]  /*0470*/  @P0 BRA `(.L_x_1) ;  /* 0x0000000000800947 */ /* 0x000fea0003800000 */
[----:B------:R-:W-:Y:S02]  /*0480*/  DADD R50, R50, 0.5 ;  /* 0x3fe0000032327429 */ /* 0x000fe40000000000 */
[----:B------:R-:W-:Y:S02]  /*0490*/  DADD R52, R38, 0.5 ;  /* 0x3fe0000026347429 */ /* 0x000fe40000000000 */
[----:B------:R-:W-:-:S06]  /*04a0*/  DADD R38, R48, 0.5 ;  /* 0x3fe0000030267429 */ /* 0x000fcc0000000000 */
[----:B------:R-:W-:Y:S08]  /*04b0*/  F2I.F64.TRUNC R50, R50 ;  /* 0x0000003200327311 */ /* 0x000ff0000030d100 */
[----:B------:R-:W0:Y:S08]  /*04c0*/  F2I.F64.TRUNC R53, R52 ;  /* 0x0000003400357311 */ /* 0x000e30000030d100 */
[----:B------:R-:W1:Y:S01]  /*04d0*/  F2I.F64.TRUNC R38, R38 ;  /* 0x0000002600267311 */ /* 0x000e62000030d100 */
[----:B0-----:R-:W-:-:S04]  /*04e0*/  IMAD R49, R53, UR18, R50 ;  /* 0x0000001235317c24 */ /* 0x001fc8000f8e0232 */
[----:B-1----:R-:W-:-:S05]  /*04f0*/  IMAD R49, R49, UR19, R38 ;  /* 0x0000001331317c24 */ /* 0x002fca000f8e0226 */
[----:B------:R-:W-:-:S13]  /*0500*/  ISETP.GE.AND P0, PT, R49, UR4, PT ;  /* 0x0000000431007c0c */ /* 0x000fda000bf06270 */
[----:B------:R-:W-:Y:S05]  /*0510*/  @P0 BRA `(.L_x_1) ;  /* 0x0000000000580947 */ /* 0x000fea0003800000 */
[----:B------:R-:W0:Y:S01]  /*0520*/  LDC.64 R38, c[0x0][0x3c0] ;  /* 0x0000f000ff267b82 */ /* 0x000e220000000a00 */
[----:B------:R-:W-:-:S04]  /*0530*/  IMAD.WIDE R32, R49, 0x8, R6 ;  /* 0x0000000831207825 */ /* 0x000fc800078e0206 */
[C---:B------:R-:W-:Y:S02]  /*0540*/  IMAD.WIDE R30, R49.reuse, 0x8, R8 ;  /* 0x00000008311e7825 */ /* 0x040fe400078e0208 */
[----:B------:R-:W2:Y:S04]  /*0550*/  LDG.E.64 R32, desc[UR12][R32.64] ;  /* 0x0000000c20207981 */ /* 0x000ea8000c1e1b00 */
[----:B------:R-:W3:Y:S01]  /*0560*/  LDG.E.64 R30, desc[UR12][R30.64] ;  /* 0x0000000c1e1e7981 */ /* 0x000ee2000c1e1b00 */
[----:B0-----:R-:W-:-:S05]  /*0570*/  IMAD.WIDE R52, R49, 0x8, R38 ;  /* 0x0000000831347825 */ /* 0x001fca00078e0226 */
[----:B------:R-:W4:Y:S01]  /*0580*/  LDG.E.64 R36, desc[UR12][R52.64] ;  /* 0x0000000c34247981 */ /* 0x000f22000c1e1b00 */
[----:B------:R-:W-:-:S06]  /*0590*/  IMAD.WIDE R38, R59, 0x8, R38 ;  /* 0x000000083b267825 */ /* 0x000fcc00078e0226 */
[----:B------:R-:W5:Y:S01]  /*05a0*/  LDG.E.64 R38, desc[UR12][R38.64] ;  /* 0x0000000c26267981 */ /* 0x000f62000c1e1b00 */
[----:B------:R-:W-:-:S05]  /*05b0*/  IMAD.WIDE R48, R49, 0x8, R10 ;  /* 0x0000000831307825 */ /* 0x000fca00078e020a */
[----:B------:R-:W5:Y:S01]  /*05c0*/  LDG.E.64 R34, desc[UR12][R48.64] ;  /* 0x0000000c30227981 */ /* 0x000f62000c1e1b00 */
[----:B--2---:R-:W-:Y:S02]  /*05d0*/  DMUL R50, R12, R32 ;  /* 0x000000200c327228 */ /* 0x004fe40000000000 */
[----:B----4-:R-:W-:-:S06]  /*05e0*/  DADD R54, R36, 1 ;  /* 0x3ff0000024367429 */ /* 0x010fcc0000000000 */
[----:B---3--:R-:W-:Y:S02]  /*05f0*/  DFMA R36, R14, R30, R50 ;  /* 0x0000001e0e24722b */ /* 0x008fe40000000032 */
[----:B-----5:R-:W-:-:S06]  /*0600*/  DADD R54, -R38, R54 ;  /* 0x0000000026367229 */ /* 0x020fcc0000000136 */
[----:B------:R-:W-:Y:S02]  /*0610*/  DFMA R36, R16, R34, R36 ;  /* 0x000000221024722b */ /* 0x000fe40000000024 */
[----:B------:R-:W-:-:S08]  /*0620*/  DMUL R54, R54, 0.5 ;  /* 0x3fe0000036367828 */ /* 0x000fd00000000000 */
[----:B------:R-:W-:Y:S02]  /*0630*/  DMUL R54, R36, R54 ;  /* 0x0000003624367228 */ /* 0x000fe40000000000 */
[----:B------:R-:W-:-:S06]  /*0640*/  DADD R36, RZ, R36 ;  /* 0x00000000ff247229 */ /* 0x000fcc0000000024 */
[-C--:B------:R-:W-:Y:S02]  /*0650*/  DFMA R30, R30, R54.reuse, RZ ;  /* 0x000000361e1e722b */ /* 0x080fe400000000ff */
[-C--:B------:R-:W-:Y:S02]  /*0660*/  DFMA R32, R32, R54.reuse, RZ ;  /* 0x000000362020722b */ /* 0x080fe400000000ff */
[----:B------:R-:W-:-:S11]  /*0670*/  DFMA R34, R34, R54, RZ ;  /* 0x000000362222722b */ /* 0x000fd600000000ff */
.L_x_1:
[----:B------:R-:W-:Y:S05]  /*0680*/  BSYNC.RECONVERGENT B0 ;  /* 0x0000000000007941 */ /* 0x000fea0003800200 */
.L_x_0:
[----:B------:R-:W-:Y:S01]  /*0690*/  DSETP.LTU.OR P1, PT, R46, RZ, P1 ;  /* 0x000000ff2e00722a */ /* 0x000fe20000f29400 */
[----:B------:R-:W-:Y:S01]  /*06a0*/  BSSY.RECONVERGENT B0, `(.L_x_2) ;  /* 0x000002c000007945 */ /* 0x000fe20003800200 */
[--C-:B------:R-:W-:Y:S02]  /*06b0*/  DFMA R48, R16, -3, R42.reuse ;  /* 0xc00800001030782b */ /* 0x100fe4000000002a */
[----:B------:R-:W-:Y:S02]  /*06c0*/  DFMA R38, RZ, R16, R42 ;  /* 0x00000010ff26722b */ /* 0x000fe4000000002a */
[----:B------:R-:W-:Y:S02]  /*06d0*/  DADD R40, R42, -R40 ;  /* 0x000000002a287229 */ /* 0x000fe40000000828 */
[----:B------:R-:W-:-:S06]  /*06e0*/  DFMA R42, R16, 4, R42 ;  /* 0x40100000102a782b */ /* 0x000fcc000000002a */
[----:B------:R-:W-:Y:S05]  /*06f0*/  @P1 BRA `(.L_x_3) ;  /* 0x0000000000981947 */ /* 0x000fea0003800000 */
[----:B------:R-:W-:Y:S02]  /*0700*/  DSETP.GEU.AND P0, PT, R44, UR8, PT ;  /* 0x000000082c007e2a */ /* 0x000fe4000bf0e000 */
[----:B------:R-:W-:-:S04]  /*0710*/  DSETP.GEU.AND P1, PT, R48, UR10, PT ;  /* 0x0000000a30007e2a */ /* 0x000fc8000bf2e000 */
[----:B------:R-:W-:Y:S02]  /*0720*/  DSETP.LTU.OR P0, PT, R44, RZ, P0 ;  /* 0x000000ff2c00722a */ /* 0x000fe40000709400 */
[----:B------:R-:W-:-:S06]  /*0730*/  DSETP.LTU.OR P1, PT, R48, RZ, P1 ;  /* 0x000000ff3000722a */ /* 0x000fcc0000f29400 */
[----:B------:R-:W-:-:S13]  /*0740*/  PLOP3.LUT P0, PT, P0, P1, PT, 0xf8, 0x8f ;  /* 0x00000000008f781c */ /* 0x000fda0000703f70 */
        /* <DEDUP_REMOVED lines=16> */
[----:B0-----:R-:W-:-:S06]  /*0850*/  IMAD.WIDE R52, R51, 0x8, R60 ;  /* 0x0000000833347825 */ /* 0x001fcc00078e023c */
[----:B------:R-:W4:Y:S01]  /*0860*/  LDG.E.64 R52, desc[UR12][R52.64] ;  /* 0x0000000c34347981 */ /* 0x000f22000c1e1b00 */
[----:B------:R-:W-:-:S05]  /*0870*/  IMAD.WIDE R60, R59, 0x8, R60 ;  /* 0x000000083b3c7825 */ /* 0x000fca00078e023c */
[----:B------:R-:W5:Y:S01]  /*0880*/  LDG.E.64 R46, desc[UR12][R60.64] ;  /* 0x0000000c3c2e7981 */ /* 0x000f62000c1e1b00 */
[----:B------:R-:W-:-:S06]  /*0890*/  IMAD.WIDE R50, R51, 0x8, R10 ;  /* 0x0000000833327825 */ /* 0x000fcc00078e020a */
[----:B------:R-:W3:Y:S01]  /*08a0*/  LDG.E.64 R50, desc[UR12][R50.64] ;  /* 0x0000000c32327981 */ /* 0x000ee2000c1e1b00 */
[----:B--2---:R-:W-:Y:S02]  /*08b0*/  DMUL R54, R12, R44 ;  /* 0x0000002c0c367228 */ /* 0x004fe40000000000 */
[----:B----4-:R-:W-:-:S08]  /*08c0*/  DADD R52, R52, 1 ;  /* 0x3ff0000034347429 */ /* 0x010fd00000000000 */
[----:B-----5:R-:W-:Y:S02]  /*08d0*/  DADD R46, -R46, R52 ;  /* 0x000000002e2e7229 */ /* 0x020fe40000000134 */
[----:B---3--:R-:W-:-:S06]  /*08e0*/  DFMA R52, R14, R48, R54 ;  /* 0x000000300e34722b */ /* 0x008fcc0000000036 */
[----:B------:R-:W-:Y:S02]  /*08f0*/  DMUL R46, R46, 0.5 ;  /* 0x3fe000002e2e7828 */ /* 0x000fe40000000000 */
[----:B------:R-:W-:-:S08]  /*0900*/  DFMA R52, R16, R50, R52 ;  /* 0x000000321034722b */ /* 0x000fd00000000034 */
[----:B------:R-:W-:Y:S02]  /*0910*/  DMUL R46, R52, R46 ;  /* 0x0000002e342e7228 */ /* 0x000fe40000000000 */
[----:B------:R-:W-:-:S06]  /*0920*/  DADD R36, R36, R52 ;  /* 0x0000000024247229 */ /* 0x000fcc0000000034 */
[-C--:B------:R-:W-:Y:S02]  /*0930*/  DFMA R30, R48, R46.reuse, R30 ;  /* 0x0000002e301e722b */ /* 0x080fe4000000001e */
[-C--:B------:R-:W-:Y:S02]  /*0940*/  DFMA R32, R44, R46.reuse, R32 ;  /* 0x0000002e2c20722b */ /* 0x080fe40000000020 */
[----:B------:R-:W-:-:S11]  /*0950*/  DFMA R34, R50, R46, R34 ;  /* 0x0000002e3222722b */ /* 0x000fd60000000022 */
.L_x_3:
[----:B------:R-:W-:Y:S05]  /*0960*/  BSYNC.RECONVERGENT B0 ;  /* 0x0000000000007941 */ /* 0x000fea0003800200 */
.L_x_2:
[C---:B------:R-:W-:Y:S01]  /*0970*/  DSETP.GEU.AND P0, PT, R20.reuse, UR6, PT ;  /* 0x0000000614007e2a */ /* 0x040fe2000bf0e000 */
[----:B------:R-:W-:Y:S05]  /*0980*/  BSSY.RECONVERGENT B0, `(.L_x_4) ;  /* 0x0000029000007945 */ /* 0x000fea0003800200 */
[----:B------:R-:W-:-:S14]  /*0990*/  DSETP.LTU.OR P0, PT, R20, RZ, P0 ;  /* 0x000000ff1400722a */ /* 0x000fdc0000709400 */
        /* <DEDUP_REMOVED lines=27> */
[----:B------:R-:W5:Y:S01]  /*0b50*/  LDG.E.64 R46, desc[UR12][R46.64] ;  /* 0x0000000c2e2e7981 */ /* 0x000f62000c1e1b00 */
[----:B--2---:R-:W-:-:S08]  /*0b60*/  DMUL R48, R12, R20 ;  /* 0x000000140c307228 */ /* 0x004fd00000000000 */
[----:B---3--:R-:W-:Y:S02]  /*0b70*/  DFMA R48, R14, R40, R48 ;  /* 0x000000280e30722b */ /* 0x008fe40000000030 */
[----:B----4-:R-:W-:-:S08]  /*0b80*/  DADD R50, R26, 1 ;  /* 0x3ff000001a327429 */ /* 0x010fd00000000000 */
[----:B-----5:R-:W-:Y:S02]  /*0b90*/  DADD R44, -R44, R50 ;  /* 0x000000002c2c7229 */ /* 0x020fe40000000132 */
[----:B------:R-:W-:-:S06]  /*0ba0*/  DFMA R48, R16, R46, R48 ;  /* 0x0000002e1030722b */ /* 0x000fcc0000000030 */
[----:B------:R-:W-:-:S08]  /*0bb0*/  DMUL R44, R44, 0.5 ;  /* 0x3fe000002c2c7828 */ /* 0x000fd00000000000 */
[----:B------:R-:W-:Y:S02]  /*0bc0*/  DMUL R44, R48, R44 ;  /* 0x0000002c302c7228 */ /* 0x000fe40000000000 */
[----:B------:R-:W-:-:S06]  /*0bd0*/  DADD R36, R36, R48 ;  /* 0x0000000024247229 */ /* 0x000fcc0000000030 */
[-C--:B------:R-:W-:Y:S02]  /*0be0*/  DFMA R30, R40, R44.reuse, R30 ;  /* 0x0000002c281e722b */ /* 0x080fe4000000001e */
[-C--:B------:R-:W-:Y:S02]  /*0bf0*/  DFMA R32, R20, R44.reuse, R32 ;  /* 0x0000002c1420722b */ /* 0x080fe40000000020 */
[----:B------:R-:W-:-:S11]  /*0c00*/  DFMA R34, R46, R44, R34 ;  /* 0x0000002c2e22722b */ /* 0x000fd60000000022 */
.L_x_5:
[----:B------:R-:W-:Y:S05]  /*0c10*/  BSYNC.RECONVERGENT B0 ;  /* 0x0000000000007941 */ /* 0x000fea0003800200 */
.L_x_4:
[----:B------:R-:W0:Y:S01]  /*0c20*/  LDC R21, c[0x0][0x360] ;  /* 0x0000d800ff157b82 */ /* 0x000e220000000800 */
[----:B------:R-:W-:Y:S01]  /*0c30*/  BSSY.RECONVERGENT B0, `(.L_x_6) ;  /* 0x0000035000007945 */ /* 0x000fe20003800200 */
[----:B0-----:R-:W-:-:S04]  /*0c40*/  IMAD R26, R21, UR14, R2 ;  /* 0x0000000e151a7c24 */ /* 0x001fc8000f8e0202 */
[----:B------:R-:W0:Y:S02]  /*0c50*/  I2F.F64 R20, R26 ;  /* 0x0000001a00147312 */ /* 0x000e240000201c00 */
[----:B0-----:R-:W-:-:S08]  /*0c60*/  DADD R20, -R14, R20 ;  /* 0x000000000e147229 */ /* 0x001fd00000000114 */
[----:B------:R-:W-:-:S06]  /*0c70*/  DSETP.GEU.AND P0, PT, R20, UR6, PT ;  /* 0x0000000614007e2a */ /* 0x000fcc000bf0e000 */
[----:B------:R-:W-:-:S14]  /*0c80*/  DSETP.LTU.OR P0, PT, R20, RZ, P0 ;  /* 0x000000ff1400722a */ /* 0x000fdc0000709400 */
[----:B------:R-:W-:Y:S05]  /*0c90*/  @P0 BRA `(.L_x_7) ;  /* 0x0000000000b80947 */ /* 0x000fea0003800000 */
[----:B------:R-:W0:Y:S02]  /*0ca0*/  LDC R27, c[0x0][0x364] ;  /* 0x0000d900ff1b7b82 */ /* 0x000e240000000800 */
[----:B0-----:R-:W-:-:S04]  /*0cb0*/  IMAD R40, R27, UR15, R0 ;  /* 0x0000000f1b287c24 */ /* 0x001fc8000f8e0200 */
[----:B------:R-:W0:Y:S02]  /*0cc0*/  I2F.F64.U32 R26, R40 ;  /* 0x00000028001a7312 */ /* 0x000e240000201800 */
        /* <DEDUP_REMOVED lines=43> */
.L_x_7:
[----:B------:R-:W-:Y:S05]  /*0f80*/  BSYNC.RECONVERGENT B0 ;  /* 0x0000000000007941 */ /* 0x000fea0003800200 */
.L_x_6:
[----:B------:R-:W0:Y:S01]  /*0f90*/  LDC.64 R26, c[0x0][0x3c0] ;  /* 0x0000f000ff1a7b82 */ /* 0x000e220000000a00 */
[C---:B------:R-:W-:Y:S01]  /*0fa0*/  DSETP.GEU.AND P0, PT, R18.reuse, UR6, PT ;  /* 0x0000000612007e2a */ /* 0x040fe2000bf0e000 */
[----:B------:R-:W-:Y:S05]  /*0fb0*/  BSSY.RECONVERGENT B0, `(.L_x_8) ;  /* 0x0000028000007945 */ /* 0x000fea0003800200 */
[----:B------:R-:W-:Y:S01]  /*0fc0*/  DSETP.LTU.OR P0, PT, R18, RZ, P0 ;  /* 0x000000ff1200722a */ /* 0x000fe20000709400 */
[----:B0-----:R-:W-:-:S13]  /*0fd0*/  IMAD.WIDE R20, R59, 0x8, R26 ;  /* 0x000000083b147825 */ /* 0x001fda00078e021a */
        /* <DEDUP_REMOVED lines=17> */
[C---:B------:R-:W-:Y:S01]  /*10f0*/  IMAD.WIDE R18, R47.reuse, 0x8, R6 ;  /* 0x000000082f127825 */ /* 0x040fe200078e0206 */
[----:B------:R-:W2:Y:S03]  /*1100*/  LDG.E.64 R40, desc[UR12][R20.64] ;  /* 0x0000000c14287981 */ /* 0x000ea6000c1e1b00 */
[C---:B------:R-:W-:Y:S02]  /*1110*/  IMAD.WIDE R44, R47.reuse, 0x8, R26 ;  /* 0x000000082f2c7825 */ /* 0x040fe400078e021a */
[----:B------:R-:W3:Y:S02]  /*1120*/  LDG.E.64 R18, desc[UR12][R18.64] ;  /* 0x0000000c12127981 */ /* 0x000ee4000c1e1b00 */
[C---:B------:R-:W-:Y:S02]  /*1130*/  IMAD.WIDE R24, R47.reuse, 0x8, R8 ;  /* 0x000000082f187825 */ /* 0x040fe400078e0208 */
[----:B------:R-:W4:Y:S02]  /*1140*/  LDG.E.64 R44, desc[UR12][R44.64] ;  /* 0x0000000c2c2c7981 */ /* 0x000f24000c1e1b00 */
[----:B------:R-:W-:-:S02]  /*1150*/  IMAD.WIDE R38, R47, 0x8, R10 ;  /* 0x000000082f267825 */ /* 0x000fc400078e020a */
[----:B------:R-:W5:Y:S04]  /*1160*/  LDG.E.64 R24, desc[UR12][R24.64] ;  /* 0x0000000c18187981 */ /* 0x000f68000c1e1b00 */
[----:B------:R-:W2:Y:S01]  /*1170*/  LDG.E.64 R38, desc[UR12][R38.64] ;  /* 0x0000000c26267981 */ /* 0x000ea2000c1e1b00 */
[----:B---3--:R-:W-:Y:S02]  /*1180*/  DMUL R46, R12, R18 ;  /* 0x000000120c2e7228 */ /* 0x008fe40000000000 */
[----:B----4-:R-:W-:-:S06]  /*1190*/  DADD R48, R44, 1 ;  /* 0x3ff000002c307429 */ /* 0x010fcc0000000000 */
[----:B-----5:R-:W-:Y:S02]  /*11a0*/  DFMA R46, R14, R24, R46 ;  /* 0x000000180e2e722b */ /* 0x020fe4000000002e */
[----:B--2---:R-:W-:-:S06]  /*11b0*/  DADD R40, -R40, R48 ;  /* 0x0000000028287229 */ /* 0x004fcc0000000130 */
[----:B------:R-:W-:Y:S02]  /*11c0*/  DFMA R46, R16, R38, R46 ;  /* 0x00000026102e722b */ /* 0x000fe4000000002e */
[----:B------:R-:W-:-:S08]  /*11d0*/  DMUL R40, R40, 0.5 ;  /* 0x3fe0000028287828 */ /* 0x000fd00000000000 */
[----:B------:R-:W-:Y:S02]  /*11e0*/  DMUL R40, R46, R40 ;  /* 0x000000282e287228 */ /* 0x000fe40000000000 */
[----:B------:R-:W-:-:S06]  /*11f0*/  DADD R36, R36, R46 ;  /* 0x0000000024247229 */ /* 0x000fcc000000002e */
[-C--:B------:R-:W-:Y:S02]  /*1200*/  DFMA R30, R24, R40.reuse, R30 ;  /* 0x00000028181e722b */ /* 0x080fe4000000001e */
[-C--:B------:R-:W-:Y:S02]  /*1210*/  DFMA R32, R18, R40.reuse, R32 ;  /* 0x000000281220722b */ /* 0x080fe40000000020 */
[----:B------:R-:W-:-:S11]  /*1220*/  DFMA R34, R38, R40, R34 ;  /* 0x000000282622722b */ /* 0x000fd60000000022 */
.L_x_9:
[----:B------:R-:W-:Y:S05]  /*1230*/  BSYNC.RECONVERGENT B0 ;  /* 0x0000000000007941 */ /* 0x000fea0003800200 */
.L_x_8:
[----:B------:R-:W0:Y:S01]  /*1240*/  LDC R19, c[0x0][0x360] ;  /* 0x0000d800ff137b82 */ /* 0x000e220000000800 */
[----:B------:R-:W-:Y:S01]  /*1250*/  BSSY.RECONVERGENT B0, `(.L_x_10) ;  /* 0x0000033000007945 */ /* 0x000fe20003800200 */
[----:B0-----:R-:W-:-:S04]  /*1260*/  IMAD R2, R19, UR14, R2 ;  /* 0x0000000e13027c24 */ /* 0x001fc8000f8e0202 */
[----:B------:R-:W0:Y:S02]  /*1270*/  I2F.F64 R18, R2 ;  /* 0x0000000200127312 */ /* 0x000e240000201c00 */
[----:B0-----:R-:W-:-:S08]  /*1280*/  DADD R18, R14, R18 ;  /* 0x000000000e127229 */ /* 0x001fd00000000012 */
[----:B------:R-:W-:-:S06]  /*1290*/  DSETP.GEU.AND P0, PT, R18, UR6, PT ;  /* 0x0000000612007e2a */ /* 0x000fcc000bf0e000 */
[----:B------:R-:W-:-:S14]  /*12a0*/  DSETP.LTU.OR P0, PT, R18, RZ, P0 ;  /* 0x000000ff1200722a */ /* 0x000fdc0000709400 */
[----:B------:R-:W-:Y:S05]  /*12b0*/  @P0 BRA `(.L_x_11) ;  /* 0x0000000000b00947 */ /* 0x000fea0003800000 */
[----:B------:R-:W0:Y:S02]  /*12c0*/  LDC R25, c[0x0][0x364] ;  /* 0x0000d900ff197b82 */ /* 0x000e240000000800 */
[----:B0-----:R-:W-:-:S04]  /*12d0*/  IMAD R0, R25, UR15, R0 ;  /* 0x0000000f19007c24 */ /* 0x001fc8000f8e0200 */
[----:B------:R-:W0:Y:S02]  /*12e0*/  I2F.F64.U32 R24, R0 ;  /* 0x0000000000187312 */ /* 0x000e240000201800 */
        /* <DEDUP_REMOVED lines=41> */
.L_x_11:
[----:B------:R-:W-:Y:S05]  /*1580*/  BSYNC.RECONVERGENT B0 ;  /* 0x0000000000007941 */ /* 0x000fea0003800200 */
.L_x_10:
[----:B------:R-:W0:Y:S01]  /*1590*/  S2R R0, SR_TID.X ;  /* 0x0000000000007919 */ /* 0x000e220000002100 */
[----:B------:R-:W-:Y:S01]  /*15a0*/  BSSY.RECONVERGENT B0, `(.L_x_12) ;  /* 0x0000033000007945 */ /* 0x000fe20003800200 */
[----:B0-----:R-:W-:-:S06]  /*15b0*/  IMAD R3, R3, UR14, R0 ;  /* 0x0000000e03037c24 */ /* 0x001fcc000f8e0200 */
[----:B------:R-:W0:Y:S02]  /*15c0*/  I2F.F64 R2, R3 ;  /* 0x0000000300027312 */ /* 0x000e240000201c00 */
[----:B0-----:R-:W-:-:S08]  /*15d0*/  DFMA R18, R14, 2, R2 ;  /* 0x400000000e12782b */ /* 0x001fd00000000002 */
[----:B------:R-:W-:-:S06]  /*15e0*/  DSETP.GEU.AND P0, PT, R18, UR6, PT ;  /* 0x0000000612007e2a */ /* 0x000fcc000bf0e000 */
[----:B------:R-:W-:-:S14]  /*15f0*/  DSETP.LTU.OR P0, PT, R18, RZ, P0 ;  /* 0x000000ff1200722a */ /* 0x000fdc0000709400 */
[----:B------:R-:W-:Y:S05]  /*1600*/  @P0 BRA `(.L_x_13) ;  /* 0x0000000000b00947 */ /* 0x000fea0003800000 */
[----:B------:R-:W0:Y:S01]  /*1610*/  S2R R0, SR_TID.Y ;  /* 0x0000000000007919 */ /* 0x000e220000002200 */
[----:B------:R-:W1:Y:S01]  /*1620*/  S2R R4, SR_TID.Z ;  /* 0x0000000000047919 */ /* 0x000e620000002300 */
[----:B0-----:R-:W-:Y:S02]  /*1630*/  IMAD R0, R5, UR15, R0 ;  /* 0x0000000f05007c24 */ /* 0x001fe4000f8e0200 */
[----:B-1----:R-:W-:Y:S02]  /*1640*/  IMAD R4, R57, UR16, R4 ;  /* 0x0000001039047c24 */ /* 0x002fe4000f8e0204 */
[----:B------:R-:W0:Y:S08]  /*1650*/  I2F.F64.U32 R24, R0 ;  /* 0x0000000000187312 */ /* 0x000e300000201800 */
[----:B------:R-:W1:Y:S01]  /*1660*/  I2F.F64.U32 R38, R4 ;  /* 0x0000000400267312 */ /* 0x000e620000201800 */
[----:B0-----:R-:W-:-:S02]  /*1670*/  DFMA R24, R12, 2, R24 ;  /* 0x400000000c18782b */ /* 0x001fc40000000018 */
[----:B-1----:R-:W-:-:S06]  /*1680*/  DFMA R38, R16, 2, R38 ;  /* 0x400000001026782b */ /* 0x002fcc0000000026 */
        /* <DEDUP_REMOVED lines=36> */
.L_x_13:
[----:B------:R-:W-:Y:S05]  /*18d0*/  BSYNC.RECONVERGENT B0 ;  /* 0x0000000000007941 */ /* 0x000fea0003800200 */
.L_x_12:
[----:B------:R-:W-:Y:S01]  /*18e0*/  DFMA R2, R14, 3, R2 ;  /* 0x400800000e02782b */ /* 0x000fe20000000002 */
[----:B------:R-:W-:Y:S07]  /*18f0*/  BSSY.RECONVERGENT B0, `(.L_x_14) ;  /* 0x0000030000007945 */ /* 0x000fee0003800200 */
        /* <DEDUP_REMOVED lines=47> */
.L_x_15:
[----:B------:R-:W-:Y:S05]  /*1bf0*/  BSYNC.RECONVERGENT B0 ;  /* 0x0000000000007941 */ /* 0x000fea0003800200 */
.L_x_14:
        /* <DEDUP_REMOVED lines=40> */
.L_x_17:
[----:B------:R-:W-:Y:S05]  /*1e80*/  BSYNC.RECONVERGENT B0 ;  /* 0x0000000000007941 */ /* 0x000fea0003800200 */
.L_x_16:
[----:B------:R-:W0:Y:S01]  /*1e90*/  MUFU.RCP64H R3, 9 ;  /* 0x4022000000037908 */ /* 0x000e220000001800 */
[----:B------:R-:W-:Y:S01]  /*1ea0*/  IMAD.MOV.U32 R6, RZ, RZ, 0x0 ;  /* 0x00000000ff067424 */ /* 0x000fe200078e00ff */
[----:B------:R-:W-:Y:S01]  /*1eb0*/  MOV R2, 0x1 ;  /* 0x0000000100027802 */ /* 0x000fe20000000f00 */
[----:B------:R-:W-:Y:S01]  /*1ec0*/  IMAD.MOV.U32 R7, RZ, RZ, 0x40220000 ;  /* 0x40220000ff077424 */ /* 0x000fe200078e00ff */
[----:B------:R-:W-:Y:S01]  /*1ed0*/  FSETP.GEU.AND P1, PT, |R37|, 6.5827683646048100446e-37, PT ;  /* 0x036000002500780b */ /* 0x000fe20003f2e200 */
[----:B------:R-:W-:Y:S04]  /*1ee0*/  BSSY.RECONVERGENT B0, `(.L_x_18) ;  /* 0x0000014000007945 */ /* 0x000fe80003800200 */
[----:B0-----:R-:W-:-:S08]  /*1ef0*/  DFMA R4, R2, -R6, 1 ;  /* 0x3ff000000204742b */ /* 0x001fd00000000806 */
[----:B------:R-:W-:-:S08]  /*1f00*/  DFMA R4, R4, R4, R4 ;  /* 0x000000040404722b */ /* 0x000fd00000000004 */
[----:B------:R-:W-:-:S08]  /*1f10*/  DFMA R4, R2, R4, R2 ;  /* 0x000000040204722b */ /* 0x000fd00000000002 */
[----:B------:R-:W-:-:S08]  /*1f20*/  DFMA R2, R4, -R6, 1 ;  /* 0x3ff000000402742b */ /* 0x000fd00000000806 */
[----:B------:R-:W-:-:S08]  /*1f30*/  DFMA R2, R4, R2, R4 ;  /* 0x000000020402722b */ /* 0x000fd00000000004 */
[----:B------:R-:W-:-:S08]  /*1f40*/  DMUL R4, R2, R36 ;  /* 0x0000002402047228 */ /* 0x000fd00000000000 */
[----:B------:R-:W-:-:S08]  /*1f50*/  DFMA R6, R4, -9, R36 ;  /* 0xc02200000406782b */ /* 0x000fd00000000024 */
[----:B------:R-:W-:-:S10]  /*1f60*/  DFMA R2, R2, R6, R4 ;  /* 0x000000060202722b */ /* 0x000fd40000000004 */
[----:B------:R-:W-:-:S05]  /*1f70*/  FFMA R0, RZ, 2.53125, R3 ;  /* 0x40220000ff007823 */ /* 0x000fca0000000003 */
[----:B------:R-:W-:-:S13]  /*1f80*/  FSETP.GT.AND P0, PT, |R0|, 1.469367938527859385e-39, PT ;  /* 0x001000000000780b */ /* 0x000fda0003f04200 */
[----:B------:R-:W-:Y:S05]  /*1f90*/  @P0 BRA P1, `(.L_x_19) ;  /* 0x0000000000200947 */ /* 0x000fea0000800000 */
[----:B------:R-:W-:Y:S01]  /*1fa0*/  IMAD.MOV.U32 R12, RZ, RZ, R36 ;  /* 0x000000ffff0c7224 */ /* 0x000fe200078e0024 */
[----:B------:R-:W-:Y:S01]  /*1fb0*/  MOV R2, RZ ;  /* 0x000000ff00027202 */ /* 0x000fe20000000f00 */
[----:B------:R-:W-:Y:S01]  /*1fc0*/  IMAD.MOV.U32 R13, RZ, RZ, R37 ;  /* 0x000000ffff0d7224 */ /* 0x000fe200078e0025 */
[----:B------:R-:W-:Y:S01]  /*1fd0*/  MOV R0, 0x2000 ;  /* 0x0000200000007802 */ /* 0x000fe20000000f00 */
[----:B------:R-:W-:-:S07]  /*1fe0*/  IMAD.MOV.U32 R3, RZ, RZ, 0x40220000 ;  /* 0x40220000ff037424 */ /* 0x000fce00078e00ff */
[----:B------:R-:W-:Y:S05]  /*1ff0*/  CALL.REL.NOINC `($__internal_0_$__cuda_sm20_div_rn_f64_full) ;  /* 0x0000000400f87944 */ /* 0x000fea0003c00000 */
[----:B------:R-:W-:Y:S01]  /*2000*/  IMAD.MOV.U32 R2, RZ, RZ, R4 ;  /* 0x000000ffff027224 */ /* 0x000fe200078e0004 */
[----:B------:R-:W-:-:S07]  /*2010*/  MOV R3, R5 ;  /* 0x0000000500037202 */ /* 0x000fce0000000f00 */
.L_x_19:
[----:B------:R-:W-:Y:S05]  /*2020*/  BSYNC.RECONVERGENT B0 ;  /* 0x0000000000007941 */ /* 0x000fea0003800200 */
.L_x_18:
[----:B------:R-:W-:Y:S01]  /*2030*/  DADD R6, -RZ, -R32 ;  /* 0x00000000ff067229 */ /* 0x000fe20000000920 */
[----:B------:R-:W-:Y:S01]  /*2040*/  UMOV UR4, 0x9999999a ;  /* 0x9999999a00047882 */ /* 0x000fe20000000000 */
[----:B------:R-:W-:Y:S01]  /*2050*/  UMOV UR5, 0x3fb99999 ;  /* 0x3fb9999900057882 */ /* 0x000fe20000000000 */
[----:B------:R-:W-:Y:S01]  /*2060*/  DADD R4, -RZ, -R30 ;  /* 0x00000000ff047229 */ /* 0x000fe2000000091e */
[----:B------:R-:W-:Y:S01]  /*2070*/  BSSY.RECONVERGENT B0, `(.L_x_20) ;  /* 0x0000074000007945 */ /* 0x000fe20003800200 */
[----:B------:R-:W-:Y:S02]  /*2080*/  DSETP.GEU.AND P0, PT, R2, -UR4, PT ;  /* 0x8000000402007e2a */ /* 0x000fe4000bf0e000 */
[----:B------:R-:W-:-:S04]  /*2090*/  DADD R8, -RZ, -R34 ;  /* 0x00000000ff087229 */ /* 0x000fc80000000922 */
[----:B------:R-:W-:Y:S02]  /*20a0*/  FSEL R6, R6, R32, !P0 ;  /* 0x0000002006067208 */ /* 0x000fe40004000000 */
[----:B------:R-:W-:Y:S02]  /*20b0*/  FSEL R7, R7, R33, !P0 ;  /* 0x0000002107077208 */ /* 0x000fe40004000000 */
[----:B------:R-:W-:Y:S02]  /*20c0*/  FSEL R4, R4, R30, !P0 ;  /* 0x0000001e04047208 */ /* 0x000fe40004000000 */
[----:B------:R-:W-:Y:S02]  /*20d0*/  FSEL R5, R5, R31, !P0 ;  /* 0x0000001f05057208 */ /* 0x000fe40004000000 */
[----:B------:R-:W-:Y:S01]  /*20e0*/  DMUL R2, R6, R6 ;  /* 0x0000000606027228 */ /* 0x000fe20000000000 */
[----:B------:R-:W-:Y:S02]  /*20f0*/  FSEL R8, R8, R34, !P0 ;  /* 0x0000002208087208 */ /* 0x000fe40004000000 */
[----:B------:R-:W-:-:S05]  /*2100*/  FSEL R9, R9, R35, !P0 ;  /* 0x0000002309097208 */ /* 0x000fca0004000000 */
[----:B------:R-:W-:-:S08]  /*2110*/  DFMA R2, R4, R4, R2 ;  /* 0x000000040402722b */ /* 0x000fd00000000002 */
[----:B------:R-:W-:-:S08]  /*2120*/  DFMA R14, R8, R8, R2 ;  /* 0x00000008080e722b */ /* 0x000fd00000000002 */
[----:B------:R-:W-:-:S14]  /*2130*/  DSETP.NEU.AND P0, PT, R14, RZ, PT ;  /* 0x000000ff0e00722a */ /* 0x000fdc0003f0d000 */
[----:B------:R-:W-:Y:S05]  /*2140*/  @!P0 BRA `(.L_x_21) ;  /* 0x0000000400988947 */ /* 0x000fea0003800000 */
[----:B------:R-:W0:Y:S01]  /*2150*/  MUFU.RSQ64H R3, R15 ;  /* 0x0000000f00037308 */ /* 0x000e220000001c00 */
[----:B------:R-:W-:Y:S01]  /*2160*/  VIADD R2, R15, 0xfcb00000 ;  /* 0xfcb000000f027836 */ /* 0x000fe20000000000 */
[----:B------:R-:W-:Y:S01]  /*2170*/  MOV R13, 0x3fd80000 ;  /* 0x3fd80000000d7802 */ /* 0x000fe20000000f00 */
[----:B------:R-:W-:Y:S01]  /*2180*/  IMAD.MOV.U32 R12, RZ, RZ, 0x0 ;  /* 0x00000000ff0c7424 */ /* 0x000fe200078e00ff */
[----:B------:R-:W-:Y:S02]  /*2190*/  BSSY.RECONVERGENT B1, `(.L_x_22) ;  /* 0x000000f000017945 */ /* 0x000fe40003800200 */
[----:B------:R-:W-:Y:S01]  /*21a0*/  ISETP.GE.U32.AND P0, PT, R2, 0x7ca00000, PT ;  /* 0x7ca000000200780c */ /* 0x000fe20003f06070 */
[----:B0-----:R-:W-:-:S08]  /*21b0*/  DMUL R10, R2, R2 ;  /* 0x00000002020a7228 */ /* 0x001fd00000000000 */
[----:B------:R-:W-:-:S08]  /*21c0*/  DFMA R10, R14, -R10, 1 ;  /* 0x3ff000000e0a742b */ /* 0x000fd0000000080a */
[----:B------:R-:W-:Y:S02]  /*21d0*/  DFMA R12, R10, R12, 0.5 ;  /* 0x3fe000000a0c742b */ /* 0x000fe4000000000c */
[----:B------:R-:W-:-:S08]  /*21e0*/  DMUL R10, R2, R10 ;  /* 0x0000000a020a7228 */ /* 0x000fd00000000000 */
[----:B------:R-:W-:-:S08]  /*21f0*/  DFMA R16, R12, R10, R2 ;  /* 0x0000000a0c10722b */ /* 0x000fd00000000002 */
[----:B------:R-:W-:Y:S02]  /*2200*/  DMUL R18, R14, R16 ;  /* 0x000000100e127228 */ /* 0x000fe40000000000 */
[----:B------:R-:W-:Y:S02]  /*2210*/  VIADD R13, R17, 0xfff00000 ;  /* 0xfff00000110d7836 */ /* 0x000fe40000000000 */
[----:B------:R-:W-:-:S04]  /*2220*/  IMAD.MOV.U32 R12, RZ, RZ, R16 ;  /* 0x000000ffff0c7224 */ /* 0x000fc800078e0010 */
[----:B------:R-:W-:-:S08]  /*2230*/  DFMA R20, R18, -R18, R14 ;  /* 0x800000121214722b */ /* 0x000fd0000000000e */
[----:B------:R-:W-:Y:S01]  /*2240*/  DFMA R10, R20, R12, R18 ;  /* 0x0000000c140a722b */ /* 0x000fe20000000012 */
[----:B------:R-:W-:Y:S10]  /*2250*/  @!P0 BRA `(.L_x_23) ;  /* 0x0000000000088947 */ /* 0x000ff40003800000 */
[----:B------:R-:W-:-:S07]  /*2260*/  MOV R0, 0x2280 ;  /* 0x0000228000007802 */ /* 0x000fce0000000f00 */
[----:B------:R-:W-:Y:S05]  /*2270*/  CALL.REL.NOINC `($__internal_1_$__cuda_sm20_dsqrt_rn_f64_mediumpath_v1) ;  /* 0x0000000800cc7944 */ /* 0x000fea0003c00000 */
.L_x_23:
[----:B------:R-:W-:Y:S05]  /*2280*/  BSYNC.RECONVERGENT B1 ;  /* 0x0000000000017941 */ /* 0x000fea0003800200 */
.L_x_22:
[----:B------:R-:W0:Y:S01]  /*2290*/  MUFU.RCP64H R3, R11 ;  /* 0x0000000b00037308 */ /* 0x000e220000001800 */
[----:B------:R-:W-:Y:S01]  /*22a0*/  MOV R2, 0x1 ;  /* 0x0000000100027802 */ /* 0x000fe20000000f00 */
[----:B------:R-:W1:Y:S01]  /*22b0*/  LDC.64 R18, c[0x0][0x398] ;  /* 0x0000e600ff127b82 */ /* 0x000e620000000a00 */
[----:B------:R-:W-:Y:S01]  /*22c0*/  FSETP.GEU.AND P1, PT, |R5|, 6.5827683646048100446e-37, PT ;  /* 0x036000000500780b */ /* 0x000fe20003f2e200 */
[----:B------:R-:W-:Y:S03]  /*22d0*/  BSSY.RECONVERGENT B1, `(.L_x_24) ;  /* 0x0000016000017945 */ /* 0x000fe60003800200 */
[----:B0-----:R-:W-:-:S08]  /*22e0*/  DFMA R12, R2, -R10, 1 ;  /* 0x3ff00000020c742b */ /* 0x001fd0000000080a */
[----:B------:R-:W-:-:S08]  /*22f0*/  DFMA R12, R12, R12, R12 ;  /* 0x0000000c0c0c722b */ /* 0x000fd0000000000c */
[----:B------:R-:W-:-:S08]  /*2300*/  DFMA R12, R2, R12, R2 ;  /* 0x0000000c020c722b */ /* 0x000fd00000000002 */
[----:B------:R-:W-:-:S08]  /*2310*/  DFMA R2, R12, -R10, 1 ;  /* 0x3ff000000c02742b */ /* 0x000fd0000000080a */
[----:B------:R-:W-:Y:S01]  /*2320*/  DFMA R2, R12, R2, R12 ;  /* 0x000000020c02722b */ /* 0x000fe2000000000c */
[----:B-1----:R-:W-:-:S05]  /*2330*/  IMAD.WIDE R12, R59, 0x8, R18 ;  /* 0x000000083b0c7825 */ /* 0x002fca00078e0212 */
[----:B------:R0:W-:Y:S02]  /*2340*/  STG.E.64 desc[UR12][R12.64], R10 ;  /* 0x0000000a0c007986 */ /* 0x0001e4000c101b0c */
[----:B------:R-:W-:-:S08]  /*2350*/  DMUL R14, R4, R2 ;  /* 0x00000002040e7228 */ /* 0x000fd00000000000 */
[----:B------:R-:W-:-:S08]  /*2360*/  DFMA R16, R14, -R10, R4 ;  /* 0x8000000a0e10722b */ /* 0x000fd00000000004 */
[----:B------:R-:W-:-:S10]  /*2370*/  DFMA R2, R2, R16, R14 ;  /* 0x000000100202722b */ /* 0x000fd4000000000e */
[----:B------:R-:W-:-:S05]  /*2380*/  FFMA R0, RZ, R11, R3 ;  /* 0x0000000bff007223 */ /* 0x000fca0000000003 */
[----:B------:R-:W-:-:S13]  /*2390*/  FSETP.GT.AND P0, PT, |R0|, 1.469367938527859385e-39, PT ;  /* 0x001000000000780b */ /* 0x000fda0003f04200 */
[----:B0-----:R-:W-:Y:S05]  /*23a0*/  @P0 BRA P1, `(.L_x_25) ;  /* 0x0000000000200947 */ /* 0x001fea0000800000 */
[----:B------:R-:W-:Y:S01]  /*23b0*/  IMAD.MOV.U32 R12, RZ, RZ, R4 ;  /* 0x000000ffff0c7224 */ /* 0x000fe200078e0004 */
[----:B------:R-:W-:Y:S01]  /*23c0*/  MOV R13, R5 ;  /* 0x00000005000d7202 */ /* 0x000fe20000000f00 */
[----:B------:R-:W-:Y:S01]  /*23d0*/  IMAD.MOV.U32 R2, RZ, RZ, R10 ;  /* 0x000000ffff027224 */ /* 0x000fe200078e000a */
[----:B------:R-:W-:Y:S02]  /*23e0*/  MOV R3, R11 ;  /* 0x0000000b00037202 */ /* 0x000fe40000000f00 */
[----:B------:R-:W-:-:S07]  /*23f0*/  MOV R0, 0x2410 ;  /* 0x0000241000007802 */ /* 0x000fce0000000f00 */
[----:B------:R-:W-:Y:S05]  /*2400*/  CALL.REL.NOINC `($__internal_0_$__cuda_sm20_div_rn_f64_full) ;  /* 0x0000000000f47944 */ /* 0x000fea0003c00000 */
[----:B------:R-:W-:Y:S01]  /*2410*/  IMAD.MOV.U32 R2, RZ, RZ, R4 ;  /* 0x000000ffff027224 */ /* 0x000fe200078e0004 */
[----:B------:R-:W-:-:S07]  /*2420*/  MOV R3, R5 ;  /* 0x0000000500037202 */ /* 0x000fce0000000f00 */
.L_x_25:
[----:B------:R-:W-:Y:S05]  /*2430*/  BSYNC.RECONVERGENT B1 ;  /* 0x0000000000017941 */ /* 0x000fea0003800200 */
.L_x_24:
[----:B------:R-:W0:Y:S01]  /*2440*/  MUFU.RCP64H R5, R11 ;  /* 0x0000000b00057308 */ /* 0x000e220000001800 */
[----:B------:R-:W-:Y:S01]  /*2450*/  IMAD.MOV.U32 R4, RZ, RZ, 0x1 ;  /* 0x00000001ff047424 */ /* 0x000fe200078e00ff */
[----:B------:R-:W-:Y:S01]  /*2460*/  FSETP.GEU.AND P1, PT, |R7|, 6.5827683646048100446e-37, PT ;  /* 0x036000000700780b */ /* 0x000fe20003f2e200 */
[----:B------:R-:W-:Y:S04]  /*2470*/  BSSY.RECONVERGENT B1, `(.L_x_26) ;  /* 0x0000015000017945 */ /* 0x000fe80003800200 */
[----:B0-----:R-:W-:-:S08]  /*2480*/  DFMA R12, R4, -R10, 1 ;  /* 0x3ff00000040c742b */ /* 0x001fd0000000080a */
[----:B------:R-:W-:-:S08]  /*2490*/  DFMA R12, R12, R12, R12 ;  /* 0x0000000c0c0c722b */ /* 0x000fd0000000000c */
[----:B------:R-:W-:Y:S02]  /*24a0*/  DFMA R4, R4, R12, R4 ;  /* 0x0000000c0404722b */ /* 0x000fe40000000004 */
[----:B------:R-:W0:Y:S06]  /*24b0*/  LDC.64 R12, c[0x0][0x380] ;  /* 0x0000e000ff0c7b82 */ /* 0x000e2c0000000a00 */
[----:B------:R-:W-:-:S08]  /*24c0*/  DFMA R14, R4, -R10, 1 ;  /* 0x3ff00000040e742b */ /* 0x000fd0000000080a */
[----:B------:R-:W-:-:S08]  /*24d0*/  DFMA R16, R4, R14, R4 ;  /* 0x0000000e0410722b */ /* 0x000fd00000000004 */
[----:B------:R-:W-:Y:S01]  /*24e0*/  DMUL R4, R6, R16 ;  /* 0x0000001006047228 */ /* 0x000fe20000000000 */
[----:B0-----:R-:W-:-:S05]  /*24f0*/  IMAD.WIDE R12, R59, 0x8, R12 ;  /* 0x000000083b0c7825 */ /* 0x001fca00078e020c */
[----:B------:R0:W-:Y:S02]  /*2500*/  STG.E.64 desc[UR12][R12.64], R2 ;  /* 0x000000020c007986 */ /* 0x0001e4000c101b0c */
[----:B------:R-:W-:-:S08]  /*2510*/  DFMA R14, R4, -R10, R6 ;  /* 0x8000000a040e722b */ /* 0x000fd00000000006 */
[----:B------:R-:W-:-:S10]  /*2520*/  DFMA R4, R16, R14, R4 ;  /* 0x0000000e1004722b */ /* 0x000fd40000000004 */
[----:B------:R-:W-:-:S05]  /*2530*/  FFMA R0, RZ, R11, R5 ;  /* 0x0000000bff007223 */ /* 0x000fca0000000005 */
[----:B------:R-:W-:-:S13]  /*2540*/  FSETP.GT.AND P0, PT, |R0|, 1.469367938527859385e-39, PT ;  /* 0x001000000000780b */ /* 0x000fda0003f04200 */
[----:B0-----:R-:W-:Y:S05]  /*2550*/  @P0 BRA P1, `(.L_x_27) ;  /* 0x0000000000180947 */ /* 0x001fea0000800000 */
[----:B------:R-:W-:Y:S01]  /*2560*/  MOV R12, R6 ;  /* 0x00000006000c7202 */ /* 0x000fe20000000f00 */
[----:B------:R-:W-:Y:S01]  /*2570*/  IMAD.MOV.U32 R13, RZ, RZ, R7 ;  /* 0x000000ffff0d7224 */ /* 0x000fe200078e0007 */
[----:B------:R-:W-:Y:S01]  /*2580*/  MOV R2, R10 ;  /* 0x0000000a00027202 */ /* 0x000fe20000000f00 */
[----:B------:R-:W-:Y:S01]  /*2590*/  IMAD.MOV.U32 R3, RZ, RZ, R11 ;  /* 0x000000ffff037224 */ /* 0x000fe200078e000b */
[----:B------:R-:W-:-:S07]  /*25a0*/  MOV R0, 0x25c0 ;  /* 0x000025c000007802 */ /* 0x000fce0000000f00 */
[----:B------:R-:W-:Y:S05]  /*25b0*/  CALL.REL.NOINC `($__internal_0_$__cuda_sm20_div_rn_f64_full) ;  /* 0x0000000000887944 */ /* 0x000fea0003c00000 */
.L_x_27:
[----:B------:R-:W-:Y:S05]  /*25c0*/  BSYNC.RECONVERGENT B1 ;  /* 0x0000000000017941 */ /* 0x000fea0003800200 */
.L_x_26:
[----:B------:R-:W0:Y:S01]  /*25d0*/  MUFU.RCP64H R3, R11 ;  /* 0x0000000b00037308 */ /* 0x000e220000001800 */
[----:B------:R-:W-:Y:S01]  /*25e0*/  MOV R2, 0x1 ;  /* 0x0000000100027802 */ /* 0x000fe20000000f00 */
[----:B------:R-:W-:Y:S01]  /*25f0*/  BSSY.RECONVERGENT B1, `(.L_x_28) ;  /* 0x0000018000017945 */ /* 0x000fe20003800200 */
[----:B------:R-:W-:-:S04]  /*2600*/  FSETP.GEU.AND P1, PT, |R9|, 6.5827683646048100446e-37, PT ;  /* 0x036000000900780b */ /* 0x000fc80003f2e200 */
        /* <DEDUP_REMOVED lines=22> */
.L_x_29:
[----:B------:R-:W-:Y:S05]  /*2770*/  BSYNC.RECONVERGENT B1 ;  /* 0x0000000000017941 */ /* 0x000fea0003800200 */
.L_x_28:
[----:B------:R-:W0:Y:S02]  /*2780*/  LDC.64 R4, c[0x0][0x390] ;  /* 0x0000e400ff047b82 */ /* 0x000e240000000a00 */
[----:B0-----:R-:W-:-:S05]  /*2790*/  IMAD.WIDE R4, R59, 0x8, R4 ;  /* 0x000000083b047825 */ /* 0x001fca00078e0204 */
[----:B------:R0:W-:Y:S02]  /*27a0*/  STG.E.64 desc[UR12][R4.64], R2 ;  /* 0x0000000204007986 */ /* 0x0001e4000c101b0c */
.L_x_21:
[----:B------:R-:W-:Y:S05]  /*27b0*/  BSYNC.RECONVERGENT B0 ;  /* 0x0000000000007941 */ /* 0x000fea0003800200 */
.L_x_20:
[----:B------:R-:W-:Y:S06]  /*27c0*/  BAR.SYNC.DEFER_BLOCKING 0x0 ;  /* 0x0000000000007b1d */ /* 0x000fec0000010000 */
[----:B------:R-:W-:Y:S05]  /*27d0*/  EXIT ;  /* 0x000000000000794d */ /* 0x000fea0003800000 */
        .weak           $__internal_0_$__cuda_sm20_div_rn_f64_full
        .type           $__internal_0_$__cuda_sm20_div_rn_f64_full,@function
        .size           $__internal_0_$__cuda_sm20_div_rn_f64_full,($__internal_1_$__cuda_sm20_dsqrt_rn_f64_mediumpath_v1 - $__internal_0_$__cuda_sm20_div_rn_f64_full)
$__internal_0_$__cuda_sm20_div_rn_f64_full:
[C---:B------:R-:W-:Y:S01]  /*27e0*/  FSETP.GEU.AND P0, PT, |R3|.reuse, 1.469367938527859385e-39, PT ;  /* 0x001000000300780b */ /* 0x040fe20003f0e200 */
[----:B------:R-:W-:Y:S01]  /*27f0*/  IMAD.MOV.U32 R24, RZ, RZ, 0x1ca00000 ;  /* 0x1ca00000ff187424 */ /* 0x000fe200078e00ff */
[----:B------:R-:W-:Y:S01]  /*2800*/  LOP3.LUT R4, R3, 0x800fffff, RZ, 0xc0, !PT ;  /* 0x800fffff03047812 */ /* 0x000fe200078ec0ff */
[----:B------:R-:W-:Y:S01]  /*2810*/  BSSY.RECONVERGENT B2, `(.L_x_30) ;  /* 0x0000054000027945 */ /* 0x000fe20003800200 */
[----:B------:R-:W-:Y:S02]  /*2820*/  MOV R14, 0x1 ;  /* 0x00000001000e7802 */ /* 0x000fe40000000f00 */
[----:B------:R-:W-:Y:S01]  /*2830*/  LOP3.LUT R5, R4, 0x3ff00000, RZ, 0xfc, !PT ;  /* 0x3ff0000004057812 */ /* 0x000fe200078efcff */
[----:B------:R-:W-:Y:S01]  /*2840*/  IMAD.MOV.U32 R4, RZ, RZ, R2 ;  /* 0x000000ffff047224 */ /* 0x000fe200078e0002 */
[C---:B------:R-:W-:Y:S02]  /*2850*/  FSETP.GEU.AND P2, PT, |R13|.reuse, 1.469367938527859385e-39, PT ;  /* 0x001000000d00780b */ /* 0x040fe40003f4e200 */
[----:B------:R-:W-:-:S02]  /*2860*/  LOP3.LUT R25, R13, 0x7ff00000, RZ, 0xc0, !PT ;  /* 0x7ff000000d197812 */ /* 0x000fc400078ec0ff */
[----:B------:R-:W-:Y:S01]  /*2870*/  LOP3.LUT R22, R3, 0x7ff00000, RZ, 0xc0, !PT ;  /* 0x7ff0000003167812 */ /* 0x000fe200078ec0ff */
[----:B------:R-:W-:Y:S01]  /*2880*/  @!P0 DMUL R4, R2, 8.98846567431157953865e+307 ;  /* 0x7fe0000002048828 */ /* 0x000fe20000000000 */
[----:B------:R-:W-:Y:S02]  /*2890*/  MOV R23, R25 ;  /* 0x0000001900177202 */ /* 0x000fe40000000f00 */
[----:B------:R-:W-:-:S03]  /*28a0*/  ISETP.GE.U32.AND P1, PT, R25, R22, PT ;  /* 0x000000161900720c */ /* 0x000fc60003f26070 */
[----:B------:R-:W0:Y:S02]  /*28b0*/  MUFU.RCP64H R15, R5 ;  /* 0x00000005000f7308 */ /* 0x000e240000001800 */
[----:B------:R-:W-:Y:S02]  /*28c0*/  @!P2 LOP3.LUT R18, R3, 0x7ff00000, RZ, 0xc0, !PT ;  /* 0x7ff000000312a812 */ /* 0x000fe400078ec0ff */
[----:B------:R-:W-:Y:S02]  /*28d0*/  @!P0 LOP3.LUT R22, R5, 0x7ff00000, RZ, 0xc0, !PT ;  /* 0x7ff0000005168812 */ /* 0x000fe400078ec0ff */
[----:B------:R-:W-:Y:S02]  /*28e0*/  @!P2 ISETP.GE.U32.AND P3, PT, R25, R18, PT ;  /* 0x000000121900a20c */ /* 0x000fe40003f66070 */
[----:B------:R-:W-:Y:S01]  /*28f0*/  IADD3 R27, PT, PT, R22, -0x1, RZ ;  /* 0xffffffff161b7810 */ /* 0x000fe20007ffe0ff */
[----:B0-----:R-:W-:-:S08]  /*2900*/  DFMA R16, R14, -R4, 1 ;  /* 0x3ff000000e10742b */ /* 0x001fd00000000804 */
[----:B------:R-:W-:-:S08]  /*2910*/  DFMA R16, R16, R16, R16 ;  /* 0x000000101010722b */ /* 0x000fd00000000010 */
[----:B------:R-:W-:Y:S01]  /*2920*/  DFMA R18, R14, R16, R14 ;  /* 0x000000100e12722b */ /* 0x000fe2000000000e */
[C---:B------:R-:W-:Y:S01]  /*2930*/  @!P2 SEL R17, R24.reuse, 0x63400000, !P3 ;  /* 0x634000001811a807 */ /* 0x040fe20005800000 */
[----:B------:R-:W-:Y:S01]  /*2940*/  @!P2 IMAD.MOV.U32 R16, RZ, RZ, RZ ;  /* 0x000000ffff10a224 */ /* 0x000fe200078e00ff */
[----:B------:R-:W-:Y:S02]  /*2950*/  SEL R15, R24, 0x63400000, !P1 ;  /* 0x63400000180f7807 */ /* 0x000fe40004800000 */
[--C-:B------:R-:W-:Y:S02]  /*2960*/  @!P2 LOP3.LUT R17, R17, 0x80000000, R13.reuse, 0xf8, !PT ;  /* 0x800000001111a812 */ /* 0x100fe400078ef80d */
[----:B------:R-:W-:Y:S01]  /*2970*/  LOP3.LUT R15, R15, 0x800fffff, R13, 0xf8, !PT ;  /* 0x800fffff0f0f7812 */ /* 0x000fe200078ef80d */
[----:B------:R-:W-:Y:S01]  /*2980*/  DFMA R20, R18, -R4, 1 ;  /* 0x3ff000001214742b */ /* 0x000fe20000000804 */
[----:B------:R-:W-:Y:S02]  /*2990*/  @!P2 LOP3.LUT R17, R17, 0x100000, RZ, 0xfc, !PT ;  /* 0x001000001111a812 */ /* 0x000fe400078efcff */
[----:B------:R-:W-:-:S05]  /*29a0*/  MOV R14, R12 ;  /* 0x0000000c000e7202 */ /* 0x000fca0000000f00 */
[----:B------:R-:W-:Y:S02]  /*29b0*/  DFMA R20, R18, R20, R18 ;  /* 0x000000141214722b */ /* 0x000fe40000000012 */
[----:B------:R-:W-:-:S08]  /*29c0*/  @!P2 DFMA R14, R14, 2, -R16 ;  /* 0x400000000e0ea82b */ /* 0x000fd00000000810 */
[----:B------:R-:W-:Y:S02]  /*29d0*/  DMUL R16, R20, R14 ;  /* 0x0000000e14107228 */ /* 0x000fe40000000000 */
[----:B------:R-:W-:-:S05]  /*29e0*/  @!P2 LOP3.LUT R23, R15, 0x7ff00000, RZ, 0xc0, !PT ;  /* 0x7ff000000f17a812 */ /* 0x000fca00078ec0ff */
[----:B------:R-:W-:Y:S01]  /*29f0*/  VIADD R26, R23, 0xffffffff ;  /* 0xffffffff171a7836 */ /* 0x000fe20000000000 */
[----:B------:R-:W-:-:S04]  /*2a00*/  DFMA R18, R16, -R4, R14 ;  /* 0x800000041012722b */ /* 0x000fc8000000000e */
[----:B------:R-:W-:-:S04]  /*2a10*/  ISETP.GT.U32.AND P0, PT, R26, 0x7feffffe, PT ;  /* 0x7feffffe1a00780c */ /* 0x000fc80003f04070 */
[----:B------:R-:W-:Y:S01]  /*2a20*/  ISETP.GT.U32.OR P0, PT, R27, 0x7feffffe, P0 ;  /* 0x7feffffe1b00780c */ /* 0x000fe20000704470 */
[----:B------:R-:W-:-:S12]  /*2a30*/  DFMA R18, R20, R18, R16 ;  /* 0x000000121412722b */ /* 0x000fd80000000010 */
[----:B------:R-:W-:Y:S05]  /*2a40*/  @P0 BRA `(.L_x_31) ;  /* 0x00000000006c0947 */ /* 0x000fea0003800000 */
[----:B------:R-:W-:-:S04]  /*2a50*/  LOP3.LUT R16, R3, 0x7ff00000, RZ, 0xc0, !PT ;  /* 0x7ff0000003107812 */ /* 0x000fc800078ec0ff */
[CC--:B------:R-:W-:Y:S02]  /*2a60*/  VIADDMNMX R12, R25.reuse, -R16.reuse, 0xb9600000, !PT ;  /* 0xb9600000190c7446 */ /* 0x0c0fe40007800910 */
[----:B------:R-:W-:Y:S02]  /*2a70*/  ISETP.GE.U32.AND P0, PT, R25, R16, PT ;  /* 0x000000101900720c */ /* 0x000fe40003f06070 */
[----:B------:R-:W-:Y:S02]  /*2a80*/  VIMNMX R12, PT, PT, R12, 0x46a00000, PT ;  /* 0x46a000000c0c7848 */ /* 0x000fe40003fe0100 */
[----:B------:R-:W-:-:S05]  /*2a90*/  SEL R13, R24, 0x63400000, !P0 ;  /* 0x63400000180d7807 */ /* 0x000fca0004000000 */
[----:B------:R-:W-:Y:S02]  /*2aa0*/  IMAD.IADD R20, R12, 0x1, -R13 ;  /* 0x000000010c147824 */ /* 0x000fe400078e0a0d */
[----:B------:R-:W-:-:S03]  /*2ab0*/  IMAD.MOV.U32 R12, RZ, RZ, RZ ;  /* 0x000000ffff0c7224 */ /* 0x000fc600078e00ff */
[----:B------:R-:W-:-:S06]  /*2ac0*/  IADD3 R13, PT, PT, R20, 0x7fe00000, RZ ;  /* 0x7fe00000140d7810 */ /* 0x000fcc0007ffe0ff */
[----:B------:R-:W-:-:S10]  /*2ad0*/  DMUL R16, R18, R12 ;  /* 0x0000000c12107228 */ /* 0x000fd40000000000 */
[----:B------:R-:W-:-:S13]  /*2ae0*/  FSETP.GTU.AND P0, PT, |R17|, 1.469367938527859385e-39, PT ;  /* 0x001000001100780b */ /* 0x000fda0003f0c200 */
[----:B------:R-:W-:Y:S05]  /*2af0*/  @P0 BRA `(.L_x_32) ;  /* 0x0000000000940947 */ /* 0x000fea0003800000 */
[----:B------:R-:W-:Y:S01]  /*2b00*/  DFMA R4, R18, -R4, R14 ;  /* 0x800000041204722b */ /* 0x000fe2000000000e */
[----:B------:R-:W-:-:S09]  /*2b10*/  MOV R12, RZ ;  /* 0x000000ff000c7202 */ /* 0x000fd20000000f00 */
[C---:B------:R-:W-:Y:S02]  /*2b20*/  FSETP.NEU.AND P0, PT, R5.reuse, RZ, PT ;  /* 0x000000ff0500720b */ /* 0x040fe40003f0d000 */
[----:B------:R-:W-:-:S04]  /*2b30*/  LOP3.LUT R15, R5, 0x80000000, R3, 0x48, !PT ;  /* 0x80000000050f7812 */ /* 0x000fc800078e4803 */
[----:B------:R-:W-:-:S07]  /*2b40*/  LOP3.LUT R13, R15, R13, RZ, 0xfc, !PT ;  /* 0x0000000d0f0d7212 */ /* 0x000fce00078efcff */
[----:B------:R-:W-:Y:S05]  /*2b50*/  @!P0 BRA `(.L_x_32) ;  /* 0x00000000007c8947 */ /* 0x000fea0003800000 */
[----:B------:R-:W-:Y:S01]  /*2b60*/  IMAD.MOV R3, RZ, RZ, -R20 ;  /* 0x000000ffff037224 */ /* 0x000fe200078e0a14 */
[----:B------:R-:W-:Y:S01]  /*2b70*/  MOV R2, RZ ;  /* 0x000000ff00027202 */ /* 0x000fe20000000f00 */
[----:B------:R-:W-:-:S05]  /*2b80*/  DMUL.RP R12, R18, R12 ;  /* 0x0000000c120c7228 */ /* 0x000fca0000008000 */
[----:B------:R-:W-:-:S05]  /*2b90*/  DFMA R2, R16, -R2, R18 ;  /* 0x800000021002722b */ /* 0x000fca0000000012 */
[----:B------:R-:W-:Y:S02]  /*2ba0*/  LOP3.LUT R15, R13, R15, RZ, 0x3c, !PT ;  /* 0x0000000f0d0f7212 */ /* 0x000fe400078e3cff */
[----:B------:R-:W-:-:S04]  /*2bb0*/  IADD3 R2, PT, PT, -R20, -0x43300000, RZ ;  /* 0xbcd0000014027810 */ /* 0x000fc80007ffe1ff */
[----:B------:R-:W-:-:S04]  /*2bc0*/  FSETP.NEU.AND P0, PT, |R3|, R2, PT ;  /* 0x000000020300720b */ /* 0x000fc80003f0d200 */
[----:B------:R-:W-:Y:S02]  /*2bd0*/  FSEL R16, R12, R16, !P0 ;  /* 0x000000100c107208 */ /* 0x000fe40004000000 */
[----:B------:R-:W-:Y:S01]  /*2be0*/  FSEL R17, R15, R17, !P0 ;  /* 0x000000110f117208 */ /* 0x000fe20004000000 */
[----:B------:R-:W-:Y:S06]  /*2bf0*/  BRA `(.L_x_32) ;  /* 0x0000000000547947 */ /* 0x000fec0003800000 */
.L_x_31:
[----:B------:R-:W-:-:S14]  /*2c00*/  DSETP.NAN.AND P0, PT, R12, R12, PT ;  /* 0x0000000c0c00722a */ /* 0x000fdc0003f08000 */
[----:B------:R-:W-:Y:S05]  /*2c10*/  @P0 BRA `(.L_x_33) ;  /* 0x0000000000440947 */ /* 0x000fea0003800000 */
[----:B------:R-:W-:-:S14]  /*2c20*/  DSETP.NAN.AND P0, PT, R2, R2, PT ;  /* 0x000000020200722a */ /* 0x000fdc0003f08000 */
[----:B------:R-:W-:Y:S05]  /*2c30*/  @P0 BRA `(.L_x_34) ;  /* 0x0000000000300947 */ /* 0x000fea0003800000 */
[----:B------:R-:W-:Y:S01]  /*2c40*/  ISETP.NE.AND P0, PT, R23, R22, PT ;  /* 0x000000161700720c */ /* 0x000fe20003f05270 */
[----:B------:R-:W-:Y:S01]  /*2c50*/  IMAD.MOV.U32 R16, RZ, RZ, 0x0 ;  /* 0x00000000ff107424 */ /* 0x000fe200078e00ff */
[----:B------:R-:W-:-:S11]  /*2c60*/  MOV R17, 0xfff80000 ;  /* 0xfff8000000117802 */ /* 0x000fd60000000f00 */
[----:B------:R-:W-:Y:S05]  /*2c70*/  @!P0 BRA `(.L_x_32) ;  /* 0x0000000000348947 */ /* 0x000fea0003800000 */
[----:B------:R-:W-:Y:S02]  /*2c80*/  ISETP.NE.AND P0, PT, R23, 0x7ff00000, PT ;  /* 0x7ff000001700780c */ /* 0x000fe40003f05270 */
[----:B------:R-:W-:Y:S02]  /*2c90*/  LOP3.LUT R17, R13, 0x80000000, R3, 0x48, !PT ;  /* 0x800000000d117812 */ /* 0x000fe400078e4803 */
[----:B------:R-:W-:-:S13]  /*2ca0*/  ISETP.EQ.OR P0, PT, R22, RZ, !P0 ;  /* 0x000000ff1600720c */ /* 0x000fda0004702670 */
[----:B------:R-:W-:Y:S01]  /*2cb0*/  @P0 LOP3.LUT R2, R17, 0x7ff00000, RZ, 0xfc, !PT ;  /* 0x7ff0000011020812 */ /* 0x000fe200078efcff */
[----:B------:R-:W-:Y:S01]  /*2cc0*/  @!P0 IMAD.MOV.U32 R16, RZ, RZ, RZ ;  /* 0x000000ffff108224 */ /* 0x000fe200078e00ff */
[----:B------:R-:W-:-:S03]  /*2cd0*/  @P0 MOV R16, RZ ;  /* 0x000000ff00100202 */ /* 0x000fc60000000f00 */
[----:B------:R-:W-:Y:S01]  /*2ce0*/  @P0 IMAD.MOV.U32 R17, RZ, RZ, R2 ;  /* 0x000000ffff110224 */ /* 0x000fe200078e0002 */
[----:B------:R-:W-:Y:S06]  /*2cf0*/  BRA `(.L_x_32) ;  /* 0x0000000000147947 */ /* 0x000fec0003800000 */
.L_x_34:
[----:B------:R-:W-:Y:S02]  /*2d00*/  LOP3.LUT R17, R3, 0x80000, RZ, 0xfc, !PT ;  /* 0x0008000003117812 */ /* 0x000fe400078efcff */
[----:B------:R-:W-:Y:S01]  /*2d10*/  MOV R16, R2 ;  /* 0x0000000200107202 */ /* 0x000fe20000000f00 */
[----:B------:R-:W-:Y:S06]  /*2d20*/  BRA `(.L_x_32) ;  /* 0x0000000000087947 */ /* 0x000fec0003800000 */
.L_x_33:
[----:B------:R-:W-:Y:S01]  /*2d30*/  LOP3.LUT R17, R13, 0x80000, RZ, 0xfc, !PT ;  /* 0x000800000d117812 */ /* 0x000fe200078efcff */
[----:B------:R-:W-:-:S07]  /*2d40*/  IMAD.MOV.U32 R16, RZ, RZ, R12 ;  /* 0x000000ffff107224 */ /* 0x000fce00078e000c */
.L_x_32:
[----:B------:R-:W-:Y:S05]  /*2d50*/  BSYNC.RECONVERGENT B2 ;  /* 0x0000000000027941 */ /* 0x000fea0003800200 */
.L_x_30:
[----:B------:R-:W-:Y:S01]  /*2d60*/  MOV R2, R0 ;  /* 0x0000000000027202 */ /* 0x000fe20000000f00 */
[----:B------:R-:W-:Y:S01]  /*2d70*/  IMAD.MOV.U32 R3, RZ, RZ, 0x0 ;  /* 0x00000000ff037424 */ /* 0x000fe200078e00ff */
[----:B------:R-:W-:Y:S01]  /*2d80*/  MOV R4, R16 ;  /* 0x0000001000047202 */ /* 0x000fe20000000f00 */
[----:B------:R-:W-:Y:S02]  /*2d90*/  IMAD.MOV.U32 R5, RZ, RZ, R17 ;  /* 0x000000ffff057224 */ /* 0x000fe400078e0011 */
[----:B------:R-:W-:Y:S05]  /*2da0*/  RET.REL.NODEC R2 `(_Z5etf3DPdS_S_S_S_S_S_S_S_iii) ;  /* 0xffffffd002947950 */ /* 0x000fea0003c3ffff */
        .weak           $__internal_1_$__cuda_sm20_dsqrt_rn_f64_mediumpath_v1
        .type           $__internal_1_$__cuda_sm20_dsqrt_rn_f64_mediumpath_v1,@function
        .size           $__internal_1_$__cuda_sm20_dsqrt_rn_f64_mediumpath_v1,(.L_x_41 - $__internal_1_$__cuda_sm20_dsqrt_rn_f64_mediumpath_v1)
$__internal_1_$__cuda_sm20_dsqrt_rn_f64_mediumpath_v1:
[----:B------:R-:W-:Y:S01]  /*2db0*/  ISETP.GE.U32.AND P0, PT, R2, -0x3400000, PT ;  /* 0xfcc000000200780c */ /* 0x000fe20003f06070 */
[----:B------:R-:W-:Y:S01]  /*2dc0*/  BSSY.RECONVERGENT B2, `(.L_x_35) ;  /* 0x0000028000027945 */ /* 0x000fe20003800200 */
[----:B------:R-:W-:Y:S01]  /*2dd0*/  MOV R12, R16 ;  /* 0x00000010000c7202 */ /* 0x000fe20000000f00 */
[----:B------:R-:W-:Y:S01]  /*2de0*/  IMAD.MOV.U32 R10, RZ, RZ, R14 ;  /* 0x000000ffff0a7224 */ /* 0x000fe200078e000e */
[----:B------:R-:W-:Y:S01]  /*2df0*/  MOV R11, R15 ;  /* 0x0000000f000b7202 */ /* 0x000fe20000000f00 */
[----:B------:R-:W-:Y:S01]  /*2e00*/  IMAD.MOV.U32 R2, RZ, RZ, R20 ;  /* 0x000000ffff027224 */ /* 0x000fe200078e0014 */
[----:B------:R-:W-:-:S07]  /*2e10*/  MOV R3, R21 ;  /* 0x0000001500037202 */ /* 0x000fce0000000f00 */
[----:B------:R-:W-:Y:S05]  /*2e20*/  @!P0 BRA `(.L_x_36) ;  /* 0x0000000000208947 */ /* 0x000fea0003800000 */
[----:B------:R-:W-:-:S10]  /*2e30*/  DFMA.RM R2, R2, R12, R18 ;  /* 0x0000000c0202722b */ /* 0x000fd40000004012 */
[----:B------:R-:W-:-:S05]  /*2e40*/  IADD3 R12, P0, PT, R2, 0x1, RZ ;  /* 0x00000001020c7810 */ /* 0x000fca0007f1e0ff */
[----:B------:R-:W-:-:S06]  /*2e50*/  IMAD.X R13, RZ, RZ, R3, P0 ;  /* 0x000000ffff0d7224 */ /* 0x000fcc00000e0603 */
[----:B------:R-:W-:-:S08]  /*2e60*/  DFMA.RP R10, -R2, R12, R10 ;  /* 0x0000000c020a722b */ /* 0x000fd0000000810a */
[----:B------:R-:W-:-:S06]  /*2e70*/  DSETP.GT.AND P0, PT, R10, RZ, PT ;  /* 0x000000ff0a00722a */ /* 0x000fcc0003f04000 */
[----:B------:R-:W-:Y:S02]  /*2e80*/  FSEL R2, R12, R2, P0 ;  /* 0x000000020c027208 */ /* 0x000fe40000000000 */
[----:B------:R-:W-:Y:S01]  /*2e90*/  FSEL R3, R13, R3, P0 ;  /* 0x000000030d037208 */ /* 0x000fe20000000000 */
[----:B------:R-:W-:Y:S06]  /*2ea0*/  BRA `(.L_x_37) ;  /* 0x0000000000647947 */ /* 0x000fec0003800000 */
.L_x_36:
[----:B------:R-:W-:-:S14]  /*2eb0*/  DSETP.NE.AND P0, PT, R10, RZ, PT ;  /* 0x000000ff0a00722a */ /* 0x000fdc0003f05000 */
[----:B------:R-:W-:Y:S05]  /*2ec0*/  @!P0 BRA `(.L_x_38) ;  /* 0x0000000000588947 */ /* 0x000fea0003800000 */
[----:B------:R-:W-:-:S13]  /*2ed0*/  ISETP.GE.AND P0, PT, R11, RZ, PT ;  /* 0x000000ff0b00720c */ /* 0x000fda0003f06270 */
[----:B------:R-:W-:Y:S01]  /*2ee0*/  @!P0 MOV R2, 0x0 ;  /* 0x0000000000028802 */ /* 0x000fe20000000f00 */
[----:B------:R-:W-:Y:S01]  /*2ef0*/  @!P0 IMAD.MOV.U32 R3, RZ, RZ, -0x80000 ;  /* 0xfff80000ff038424 */ /* 0x000fe200078e00ff */
[----:B------:R-:W-:Y:S06]  /*2f00*/  @!P0 BRA `(.L_x_37) ;  /* 0x00000000004c8947 */ /* 0x000fec0003800000 */
[----:B------:R-:W-:-:S13]  /*2f10*/  ISETP.GT.AND P0, PT, R11, 0x7fefffff, PT ;  /* 0x7fefffff0b00780c */ /* 0x000fda0003f04270 */
[----:B------:R-:W-:Y:S05]  /*2f20*/  @P0 BRA `(.L_x_38) ;  /* 0x0000000000400947 */ /* 0x000fea0003800000 */
[----:B------:R-:W-:Y:S01]  /*2f30*/  DMUL R2, R10, 8.11296384146066816958e+31 ;  /* 0x469000000a027828 */ /* 0x000fe20000000000 */
[----:B------:R-:W-:Y:S01]  /*2f40*/  IMAD.MOV.U32 R14, RZ, RZ, 0x0 ;  /* 0x00000000ff0e7424 */ /* 0x000fe200078e00ff */
[----:B------:R-:W-:Y:S02]  /*2f50*/  MOV R10, RZ ;  /* 0x000000ff000a7202 */ /* 0x000fe40000000f00 */
[----:B------:R-:W-:Y:S02]  /*2f60*/  MOV R15, 0x3fd80000 ;  /* 0x3fd80000000f7802 */ /* 0x000fe40000000f00 */
[----:B------:R-:W0:Y:S02]  /*2f70*/  MUFU.RSQ64H R11, R3 ;  /* 0x00000003000b7308 */ /* 0x000e240000001c00 */
[----:B0-----:R-:W-:-:S08]  /*2f80*/  DMUL R12, R10, R10 ;  /* 0x0000000a0a0c7228 */ /* 0x001fd00000000000 */
[----:B------:R-:W-:-:S08]  /*2f90*/  DFMA R12, R2, -R12, 1 ;  /* 0x3ff00000020c742b */ /* 0x000fd0000000080c */
[----:B------:R-:W-:Y:S02]  /*2fa0*/  DFMA R14, R12, R14, 0.5 ;  /* 0x3fe000000c0e742b */ /* 0x000fe4000000000e */
[----:B------:R-:W-:-:S08]  /*2fb0*/  DMUL R12, R10, R12 ;  /* 0x0000000c0a0c7228 */ /* 0x000fd00000000000 */
[----:B------:R-:W-:-:S08]  /*2fc0*/  DFMA R12, R14, R12, R10 ;  /* 0x0000000c0e0c722b */ /* 0x000fd0000000000a */
[----:B------:R-:W-:Y:S02]  /*2fd0*/  DMUL R10, R2, R12 ;  /* 0x0000000c020a7228 */ /* 0x000fe40000000000 */
[----:B------:R-:W-:-:S06]  /*2fe0*/  VIADD R13, R13, 0xfff00000 ;  /* 0xfff000000d0d7836 */ /* 0x000fcc0000000000 */
[----:B------:R-:W-:-:S08]  /*2ff0*/  DFMA R14, R10, -R10, R2 ;  /* 0x8000000a0a0e722b */ /* 0x000fd00000000002 */
[----:B------:R-:W-:-:S10]  /*3000*/  DFMA R2, R12, R14, R10 ;  /* 0x0000000e0c02722b */ /* 0x000fd4000000000a */
[----:B------:R-:W-:Y:S01]  /*3010*/  IADD3 R3, PT, PT, R3, -0x3500000, RZ ;  /* 0xfcb0000003037810 */ /* 0x000fe20007ffe0ff */
[----:B------:R-:W-:Y:S06]  /*3020*/  BRA `(.L_x_37) ;  /* 0x0000000000047947 */ /* 0x000fec0003800000 */
.L_x_38:
[----:B------:R-:W-:-:S11]  /*3030*/  DADD R2, R10, R10 ;  /* 0x000000000a027229 */ /* 0x000fd6000000000a */
.L_x_37:
[----:B------:R-:W-:Y:S05]  /*3040*/  BSYNC.RECONVERGENT B2 ;  /* 0x0000000000027941 */ /* 0x000fea0003800200 */
.L_x_35:
[----:B------:R-:W-:Y:S01]  /*3050*/  MOV R11, R3 ;  /* 0x00000003000b7202 */ /* 0x000fe20000000f00 */
[----:B------:R-:W-:Y:S02]  /*3060*/  HFMA2 R3, -RZ, RZ, 0, 0 ;  /* 0x00000000ff037431 */ /* 0x000fe400000001ff */
[----:B------:R-:W-:Y:S02]  /*3070*/  IMAD.MOV.U32 R10, RZ, RZ, R2 ;  /* 0x000000ffff0a7224 */ /* 0x000fe400078e0002 */
[----:B------:R-:W-:-:S04]  /*3080*/  IMAD.MOV.U32 R2, RZ, RZ, R0 ;  /* 0x000000ffff027224 */ /* 0x000fc800078e0000 */
[----:B------:R-:W-:Y:S05]  /*3090*/  RET.REL.NODEC R2 `(_Z5etf3DPdS_S_S_S_S_S_S_S_iii) ;  /* 0xffffffcc02d87950 */ /* 0x000fea0003c3ffff */
.L_x_39:
[----:B------:R-:W-:-:S00]  /*30a0*/  BRA `(.L_x_39) ;  /* 0xfffffffc00fc7947 */ /* 0x000fc0000383ffff */
[----:B------:R-:W-:-:S00]  /*30b0*/  NOP ;  /* 0x0000000000007918 */ /* 0x000fc00000000000 */
        /* <DEDUP_REMOVED lines=12> */
.L_x_41:


//--------------------- .nv.shared.reserved.0     --------------------------
	.section	.nv.shared.reserved.0,"aw",@nobits
	.weak		__nv_reservedSMEM_offset_0_alias
	.size		__nv_reservedSMEM_offset_0_alias, 0, 64
	.other		__nv_reservedSMEM_offset_0_alias,@"STO_CUDA_RESERVED_SHARED STV_DEFAULT"
__nv_reservedSMEM_offset_0_alias:
	.zero		0
	.zero		64


//--------------------- .nv.constant0._Z5etf3DPdS_S_S_S_S_S_S_S_iii --------------------------
	.section	.nv.constant0._Z5etf3DPdS_S_S_S_S_S_S_S_iii,"a",@progbits
	.sectionflags	@""
	.align	4
.nv.constant0._Z5etf3DPdS_S_S_S_S_S_S_S_iii:
	.zero		980


//--------------------- SYMBOLS --------------------------

	.type		.nv.reservedSmem.offset0,@object
	.size		.nv.reservedSmem.offset0,0x4
